//
// Generated by NVIDIA NVVM Compiler
//
// Compiler Build ID: CL-36424714
// Cuda compilation tools, release 13.0, V13.0.88
// Based on NVVM 20.0.0
//

.version 9.0
.target sm_100
.address_size 64

	// .globl	_cupy_unpack_int8
.global .align 1 .b8 _ZN34_INTERNAL_3da22110_4_k_cu_ffa59efb4cuda3std3__45__cpo5beginE[1];
.global .align 1 .b8 _ZN34_INTERNAL_3da22110_4_k_cu_ffa59efb4cuda3std3__45__cpo3endE[1];
.global .align 1 .b8 _ZN34_INTERNAL_3da22110_4_k_cu_ffa59efb4cuda3std3__45__cpo6cbeginE[1];
.global .align 1 .b8 _ZN34_INTERNAL_3da22110_4_k_cu_ffa59efb4cuda3std3__45__cpo4cendE[1];
.global .align 1 .b8 _ZN34_INTERNAL_3da22110_4_k_cu_ffa59efb4cuda3std3__45__cpo6rbeginE[1];
.global .align 1 .b8 _ZN34_INTERNAL_3da22110_4_k_cu_ffa59efb4cuda3std3__45__cpo4rendE[1];
.global .align 1 .b8 _ZN34_INTERNAL_3da22110_4_k_cu_ffa59efb4cuda3std3__45__cpo7crbeginE[1];
.global .align 1 .b8 _ZN34_INTERNAL_3da22110_4_k_cu_ffa59efb4cuda3std3__45__cpo5crendE[1];
.global .align 1 .b8 _ZN34_INTERNAL_3da22110_4_k_cu_ffa59efb4cuda3std3__436_GLOBAL__N__3da22110_4_k_cu_ffa59efb6ignoreE[1];
.global .align 1 .b8 _ZN34_INTERNAL_3da22110_4_k_cu_ffa59efb4cuda3std3__419piecewise_constructE[1];
.global .align 1 .b8 _ZN34_INTERNAL_3da22110_4_k_cu_ffa59efb4cuda3std3__48in_placeE[1];
.global .align 1 .b8 _ZN34_INTERNAL_3da22110_4_k_cu_ffa59efb4cuda3std3__420unreachable_sentinelE[1];
.global .align 1 .b8 _ZN34_INTERNAL_3da22110_4_k_cu_ffa59efb4cuda3std6ranges3__45__cpo4swapE[1];
.global .align 1 .b8 _ZN34_INTERNAL_3da22110_4_k_cu_ffa59efb4cuda3std6ranges3__45__cpo9iter_moveE[1];
.global .align 1 .b8 _ZN34_INTERNAL_3da22110_4_k_cu_ffa59efb4cuda3std6ranges3__45__cpo5beginE[1];
.global .align 1 .b8 _ZN34_INTERNAL_3da22110_4_k_cu_ffa59efb4cuda3std6ranges3__45__cpo3endE[1];
.global .align 1 .b8 _ZN34_INTERNAL_3da22110_4_k_cu_ffa59efb4cuda3std6ranges3__45__cpo6cbeginE[1];
.global .align 1 .b8 _ZN34_INTERNAL_3da22110_4_k_cu_ffa59efb4cuda3std6ranges3__45__cpo4cendE[1];
.global .align 1 .b8 _ZN34_INTERNAL_3da22110_4_k_cu_ffa59efb4cuda3std6ranges3__45__cpo7advanceE[1];
.global .align 1 .b8 _ZN34_INTERNAL_3da22110_4_k_cu_ffa59efb4cuda3std6ranges3__45__cpo9iter_swapE[1];
.global .align 1 .b8 _ZN34_INTERNAL_3da22110_4_k_cu_ffa59efb4cuda3std6ranges3__45__cpo4nextE[1];
.global .align 1 .b8 _ZN34_INTERNAL_3da22110_4_k_cu_ffa59efb4cuda3std6ranges3__45__cpo4prevE[1];
.global .align 1 .b8 _ZN34_INTERNAL_3da22110_4_k_cu_ffa59efb4cuda3std6ranges3__45__cpo4dataE[1];
.global .align 1 .b8 _ZN34_INTERNAL_3da22110_4_k_cu_ffa59efb4cuda3std6ranges3__45__cpo5cdataE[1];
.global .align 1 .b8 _ZN34_INTERNAL_3da22110_4_k_cu_ffa59efb4cuda3std6ranges3__45__cpo4sizeE[1];
.global .align 1 .b8 _ZN34_INTERNAL_3da22110_4_k_cu_ffa59efb4cuda3std6ranges3__45__cpo5ssizeE[1];
.global .align 1 .b8 _ZN34_INTERNAL_3da22110_4_k_cu_ffa59efb4cuda3std6ranges3__45__cpo8distanceE[1];
.global .align 1 .b8 _ZN34_INTERNAL_3da22110_4_k_cu_ffa59efb6thrust24THRUST_300001_SM_1000_NS6system6detail10sequential3seqE[1];

.visible .entry _cupy_unpack_int8(
	.param .u64 _cupy_unpack_int8_param_0,
	.param .u8 _cupy_unpack_int8_param_1,
	.param .u64 .ptr .align 1 _cupy_unpack_int8_param_2,
	.param .u64 .ptr .align 1 _cupy_unpack_int8_param_3
)
{
	.reg .pred 	%p<5>;
	.reg .b16 	%rs<6>;
	.reg .b32 	%r<13>;
	.reg .b64 	%rd<17>;

	ld.param.u64 	%rd8, [_cupy_unpack_int8_param_0];
	ld.param.s8 	%rs1, [_cupy_unpack_int8_param_1];
	ld.param.u64 	%rd9, [_cupy_unpack_int8_param_2];
	ld.param.u64 	%rd10, [_cupy_unpack_int8_param_3];
	cvta.to.global.u64 	%rd1, %rd10;
	cvta.to.global.u64 	%rd2, %rd9;
	mov.u32 	%r7, %ctaid.x;
	mov.u32 	%r8, %ntid.x;
	mov.u32 	%r9, %tid.x;
	mad.lo.s32 	%r11, %r7, %r8, %r9;
	mov.u32 	%r10, %nctaid.x;
	mul.lo.s32 	%r2, %r8, %r10;
	cvt.s64.s32 	%rd15, %r11;
	setp.le.u64 	%p1, %rd8, %rd15;
	@%p1 bra 	$L__BB0_4;
	setp.eq.s16 	%p2, %rs1, 0;
	@%p2 bra 	$L__BB0_2;
	bra.uni 	$L__BB0_3;
$L__BB0_2:
	add.s64 	%rd13, %rd2, %rd15;
	ld.global.nc.u8 	%rs4, [%rd13];
	cvt.u16.u8 	%rs5, %rs4;
	add.s64 	%rd14, %rd1, %rd15;
	st.global.u8 	[%rd14], %rs5;
	add.s32 	%r11, %r11, %r2;
	cvt.s64.s32 	%rd15, %r11;
	setp.gt.u64 	%p4, %rd8, %rd15;
	@%p4 bra 	$L__BB0_2;
	bra.uni 	$L__BB0_4;
$L__BB0_3:
	add.s64 	%rd11, %rd2, %rd15;
	ld.global.nc.u8 	%rs2, [%rd11];
	cvt.u16.u8 	%rs3, %rs2;
	add.s64 	%rd12, %rd1, %rd15;
	st.global.u8 	[%rd12], %rs3;
	add.s32 	%r11, %r11, %r2;
	cvt.s64.s32 	%rd15, %r11;
	setp.gt.u64 	%p3, %rd8, %rd15;
	@%p3 bra 	$L__BB0_3;
$L__BB0_4:
	ret;

}
	// .globl	_cupy_unpack_uint8
.visible .entry _cupy_unpack_uint8(
	.param .u64 _cupy_unpack_uint8_param_0,
	.param .u8 _cupy_unpack_uint8_param_1,
	.param .u64 .ptr .align 1 _cupy_unpack_uint8_param_2,
	.param .u64 .ptr .align 1 _cupy_unpack_uint8_param_3
)
{
	.reg .pred 	%p<5>;
	.reg .b16 	%rs<4>;
	.reg .b32 	%r<10>;
	.reg .b64 	%rd<12>;

	ld.param.u64 	%rd6, [_cupy_unpack_uint8_param_0];
	ld.param.s8 	%rs1, [_cupy_unpack_uint8_param_1];
	ld.param.u64 	%rd7, [_cupy_unpack_uint8_param_2];
	ld.param.u64 	%rd8, [_cupy_unpack_uint8_param_3];
	mov.u32 	%r6, %ctaid.x;
	mov.u32 	%r1, %ntid.x;
	mov.u32 	%r7, %tid.x;
	mad.lo.s32 	%r9, %r6, %r1, %r7;
	cvt.s64.s32 	%rd11, %r9;
	setp.le.u64 	%p1, %rd6, %rd11;
	setp.eq.s16 	%p2, %rs1, 0;
	or.pred  	%p3, %p1, %p2;
	@%p3 bra 	$L__BB1_3;
	mov.u32 	%r8, %nctaid.x;
	mul.lo.s32 	%r3, %r1, %r8;
	cvta.to.global.u64 	%rd2, %rd7;
	cvta.to.global.u64 	%rd3, %rd8;
$L__BB1_2:
	add.s64 	%rd9, %rd2, %rd11;
	ld.global.nc.u8 	%rs2, [%rd9];
	cvt.u16.u8 	%rs3, %rs2;
	add.s64 	%rd10, %rd3, %rd11;
	st.global.u8 	[%rd10], %rs3;
	add.s32 	%r9, %r9, %r3;
	cvt.s64.s32 	%rd11, %r9;
	setp.gt.u64 	%p4, %rd6, %rd11;
	@%p4 bra 	$L__BB1_2;
$L__BB1_3:
	ret;

}
	// .globl	_cupy_unpack_int16
.visible .entry _cupy_unpack_int16(
	.param .u64 _cupy_unpack_int16_param_0,
	.param .u8 _cupy_unpack_int16_param_1,
	.param .u64 .ptr .align 1 _cupy_unpack_int16_param_2,
	.param .u64 .ptr .align 1 _cupy_unpack_int16_param_3
)
{
	.reg .pred 	%p<5>;
	.reg .b16 	%rs<7>;
	.reg .b32 	%r<13>;
	.reg .b64 	%rd<19>;

	ld.param.u64 	%rd8, [_cupy_unpack_int16_param_0];
	ld.param.s8 	%rs1, [_cupy_unpack_int16_param_1];
	ld.param.u64 	%rd9, [_cupy_unpack_int16_param_2];
	ld.param.u64 	%rd10, [_cupy_unpack_int16_param_3];
	cvta.to.global.u64 	%rd1, %rd10;
	cvta.to.global.u64 	%rd2, %rd9;
	mov.u32 	%r7, %ctaid.x;
	mov.u32 	%r8, %ntid.x;
	mov.u32 	%r9, %tid.x;
	mad.lo.s32 	%r11, %r7, %r8, %r9;
	mov.u32 	%r10, %nctaid.x;
	mul.lo.s32 	%r2, %r8, %r10;
	cvt.s64.s32 	%rd17, %r11;
	setp.le.u64 	%p1, %rd8, %rd17;
	@%p1 bra 	$L__BB2_4;
	setp.eq.s16 	%p2, %rs1, 0;
	@%p2 bra 	$L__BB2_2;
	bra.uni 	$L__BB2_3;
$L__BB2_2:
	shl.b64 	%rd14, %rd17, 1;
	add.s64 	%rd15, %rd2, %rd14;
	ld.global.nc.u16 	%rs3, [%rd15];
	shr.u16 	%rs4, %rs3, 8;
	shl.b16 	%rs5, %rs3, 8;
	or.b16  	%rs6, %rs5, %rs4;
	add.s64 	%rd16, %rd1, %rd14;
	st.global.u16 	[%rd16], %rs6;
	add.s32 	%r11, %r11, %r2;
	cvt.s64.s32 	%rd17, %r11;
	setp.gt.u64 	%p4, %rd8, %rd17;
	@%p4 bra 	$L__BB2_2;
	bra.uni 	$L__BB2_4;
$L__BB2_3:
	shl.b64 	%rd11, %rd17, 1;
	add.s64 	%rd12, %rd2, %rd11;
	ld.global.nc.u16 	%rs2, [%rd12];
	add.s64 	%rd13, %rd1, %rd11;
	st.global.u16 	[%rd13], %rs2;
	add.s32 	%r11, %r11, %r2;
	cvt.s64.s32 	%rd17, %r11;
	setp.gt.u64 	%p3, %rd8, %rd17;
	@%p3 bra 	$L__BB2_3;
$L__BB2_4:
	ret;

}
	// .globl	_cupy_unpack_uint16
.visible .entry _cupy_unpack_uint16(
	.param .u64 _cupy_unpack_uint16_param_0,
	.param .u8 _cupy_unpack_uint16_param_1,
	.param .u64 .ptr .align 1 _cupy_unpack_uint16_param_2,
	.param .u64 .ptr .align 1 _cupy_unpack_uint16_param_3
)
{
	.reg .pred 	%p<5>;
	.reg .b16 	%rs<7>;
	.reg .b32 	%r<13>;
	.reg .b64 	%rd<19>;

	ld.param.u64 	%rd8, [_cupy_unpack_uint16_param_0];
	ld.param.s8 	%rs1, [_cupy_unpack_uint16_param_1];
	ld.param.u64 	%rd9, [_cupy_unpack_uint16_param_2];
	ld.param.u64 	%rd10, [_cupy_unpack_uint16_param_3];
	cvta.to.global.u64 	%rd1, %rd10;
	cvta.to.global.u64 	%rd2, %rd9;
	mov.u32 	%r7, %ctaid.x;
	mov.u32 	%r8, %ntid.x;
	mov.u32 	%r9, %tid.x;
	mad.lo.s32 	%r11, %r7, %r8, %r9;
	mov.u32 	%r10, %nctaid.x;
	mul.lo.s32 	%r2, %r8, %r10;
	cvt.s64.s32 	%rd17, %r11;
	setp.le.u64 	%p1, %rd8, %rd17;
	@%p1 bra 	$L__BB3_4;
	setp.eq.s16 	%p2, %rs1, 0;
	@%p2 bra 	$L__BB3_2;
	bra.uni 	$L__BB3_3;
$L__BB3_2:
	shl.b64 	%rd14, %rd17, 1;
	add.s64 	%rd15, %rd2, %rd14;
	ld.global.nc.u16 	%rs3, [%rd15];
	shr.u16 	%rs4, %rs3, 8;
	shl.b16 	%rs5, %rs3, 8;
	or.b16  	%rs6, %rs5, %rs4;
	add.s64 	%rd16, %rd1, %rd14;
	st.global.u16 	[%rd16], %rs6;
	add.s32 	%r11, %r11, %r2;
	cvt.s64.s32 	%rd17, %r11;
	setp.gt.u64 	%p4, %rd8, %rd17;
	@%p4 bra 	$L__BB3_2;
	bra.uni 	$L__BB3_4;
$L__BB3_3:
	shl.b64 	%rd11, %rd17, 1;
	add.s64 	%rd12, %rd2, %rd11;
	ld.global.nc.u16 	%rs2, [%rd12];
	add.s64 	%rd13, %rd1, %rd11;
	st.global.u16 	[%rd13], %rs2;
	add.s32 	%r11, %r11, %r2;
	cvt.s64.s32 	%rd17, %r11;
	setp.gt.u64 	%p3, %rd8, %rd17;
	@%p3 bra 	$L__BB3_3;
$L__BB3_4:
	ret;

}
	// .globl	_cupy_unpack_int32
.visible .entry _cupy_unpack_int32(
	.param .u64 _cupy_unpack_int32_param_0,
	.param .u8 _cupy_unpack_int32_param_1,
	.param .u64 .ptr .align 1 _cupy_unpack_int32_param_2,
	.param .u64 .ptr .align 1 _cupy_unpack_int32_param_3
)
{
	.reg .pred 	%p<5>;
	.reg .b16 	%rs<2>;
	.reg .b32 	%r<16>;
	.reg .b64 	%rd<19>;

	ld.param.u64 	%rd8, [_cupy_unpack_int32_param_0];
	ld.param.s8 	%rs1, [_cupy_unpack_int32_param_1];
	ld.param.u64 	%rd9, [_cupy_unpack_int32_param_2];
	ld.param.u64 	%rd10, [_cupy_unpack_int32_param_3];
	cvta.to.global.u64 	%rd1, %rd10;
	cvta.to.global.u64 	%rd2, %rd9;
	mov.u32 	%r7, %ctaid.x;
	mov.u32 	%r8, %ntid.x;
	mov.u32 	%r9, %tid.x;
	mad.lo.s32 	%r14, %r7, %r8, %r9;
	mov.u32 	%r10, %nctaid.x;
	mul.lo.s32 	%r2, %r8, %r10;
	cvt.s64.s32 	%rd17, %r14;
	setp.le.u64 	%p1, %rd8, %rd17;
	@%p1 bra 	$L__BB4_4;
	setp.eq.s16 	%p2, %rs1, 0;
	@%p2 bra 	$L__BB4_2;
	bra.uni 	$L__BB4_3;
$L__BB4_2:
	shl.b64 	%rd14, %rd17, 2;
	add.s64 	%rd15, %rd2, %rd14;
	ld.global.nc.u32 	%r12, [%rd15];
	prmt.b32 	%r13, %r12, 0, 291;
	add.s64 	%rd16, %rd1, %rd14;
	st.global.u32 	[%rd16], %r13;
	add.s32 	%r14, %r14, %r2;
	cvt.s64.s32 	%rd17, %r14;
	setp.gt.u64 	%p4, %rd8, %rd17;
	@%p4 bra 	$L__BB4_2;
	bra.uni 	$L__BB4_4;
$L__BB4_3:
	shl.b64 	%rd11, %rd17, 2;
	add.s64 	%rd12, %rd2, %rd11;
	ld.global.nc.u32 	%r11, [%rd12];
	add.s64 	%rd13, %rd1, %rd11;
	st.global.u32 	[%rd13], %r11;
	add.s32 	%r14, %r14, %r2;
	cvt.s64.s32 	%rd17, %r14;
	setp.gt.u64 	%p3, %rd8, %rd17;
	@%p3 bra 	$L__BB4_3;
$L__BB4_4:
	ret;

}
	// .globl	_cupy_unpack_uint32
.visible .entry _cupy_unpack_uint32(
	.param .u64 _cupy_unpack_uint32_param_0,
	.param .u8 _cupy_unpack_uint32_param_1,
	.param .u64 .ptr .align 1 _cupy_unpack_uint32_param_2,
	.param .u64 .ptr .align 1 _cupy_unpack_uint32_param_3
)
{
	.reg .pred 	%p<5>;
	.reg .b16 	%rs<2>;
	.reg .b32 	%r<16>;
	.reg .b64 	%rd<19>;

	ld.param.u64 	%rd8, [_cupy_unpack_uint32_param_0];
	ld.param.s8 	%rs1, [_cupy_unpack_uint32_param_1];
	ld.param.u64 	%rd9, [_cupy_unpack_uint32_param_2];
	ld.param.u64 	%rd10, [_cupy_unpack_uint32_param_3];
	cvta.to.global.u64 	%rd1, %rd10;
	cvta.to.global.u64 	%rd2, %rd9;
	mov.u32 	%r7, %ctaid.x;
	mov.u32 	%r8, %ntid.x;
	mov.u32 	%r9, %tid.x;
	mad.lo.s32 	%r14, %r7, %r8, %r9;
	mov.u32 	%r10, %nctaid.x;
	mul.lo.s32 	%r2, %r8, %r10;
	cvt.s64.s32 	%rd17, %r14;
	setp.le.u64 	%p1, %rd8, %rd17;
	@%p1 bra 	$L__BB5_4;
	setp.eq.s16 	%p2, %rs1, 0;
	@%p2 bra 	$L__BB5_2;
	bra.uni 	$L__BB5_3;
$L__BB5_2:
	shl.b64 	%rd14, %rd17, 2;
	add.s64 	%rd15, %rd2, %rd14;
	ld.global.nc.u32 	%r12, [%rd15];
	prmt.b32 	%r13, %r12, 0, 291;
	add.s64 	%rd16, %rd1, %rd14;
	st.global.u32 	[%rd16], %r13;
	add.s32 	%r14, %r14, %r2;
	cvt.s64.s32 	%rd17, %r14;
	setp.gt.u64 	%p4, %rd8, %rd17;
	@%p4 bra 	$L__BB5_2;
	bra.uni 	$L__BB5_4;
$L__BB5_3:
	shl.b64 	%rd11, %rd17, 2;
	add.s64 	%rd12, %rd2, %rd11;
	ld.global.nc.u32 	%r11, [%rd12];
	add.s64 	%rd13, %rd1, %rd11;
	st.global.u32 	[%rd13], %r11;
	add.s32 	%r14, %r14, %r2;
	cvt.s64.s32 	%rd17, %r14;
	setp.gt.u64 	%p3, %rd8, %rd17;
	@%p3 bra 	$L__BB5_3;
$L__BB5_4:
	ret;

}
	// .globl	_cupy_unpack_float32
.visible .entry _cupy_unpack_float32(
	.param .u64 _cupy_unpack_float32_param_0,
	.param .u8 _cupy_unpack_float32_param_1,
	.param .u64 .ptr .align 1 _cupy_unpack_float32_param_2,
	.param .u64 .ptr .align 1 _cupy_unpack_float32_param_3
)
{
	.reg .pred 	%p<5>;
	.reg .b16 	%rs<2>;
	.reg .b32 	%r<15>;
	.reg .b32 	%f<2>;
	.reg .b64 	%rd<19>;

	ld.param.u64 	%rd8, [_cupy_unpack_float32_param_0];
	ld.param.s8 	%rs1, [_cupy_unpack_float32_param_1];
	ld.param.u64 	%rd9, [_cupy_unpack_float32_param_2];
	ld.param.u64 	%rd10, [_cupy_unpack_float32_param_3];
	cvta.to.global.u64 	%rd1, %rd10;
	cvta.to.global.u64 	%rd2, %rd9;
	mov.u32 	%r7, %ctaid.x;
	mov.u32 	%r8, %ntid.x;
	mov.u32 	%r9, %tid.x;
	mad.lo.s32 	%r13, %r7, %r8, %r9;
	mov.u32 	%r10, %nctaid.x;
	mul.lo.s32 	%r2, %r8, %r10;
	cvt.s64.s32 	%rd17, %r13;
	setp.le.u64 	%p1, %rd8, %rd17;
	@%p1 bra 	$L__BB6_4;
	setp.eq.s16 	%p2, %rs1, 0;
	@%p2 bra 	$L__BB6_2;
	bra.uni 	$L__BB6_3;
$L__BB6_2:
	shl.b64 	%rd14, %rd17, 2;
	add.s64 	%rd15, %rd2, %rd14;
	ld.global.nc.u32 	%r11, [%rd15];
	prmt.b32 	%r12, %r11, 0, 291;
	add.s64 	%rd16, %rd1, %rd14;
	st.global.u32 	[%rd16], %r12;
	add.s32 	%r13, %r13, %r2;
	cvt.s64.s32 	%rd17, %r13;
	setp.gt.u64 	%p4, %rd8, %rd17;
	@%p4 bra 	$L__BB6_2;
	bra.uni 	$L__BB6_4;
$L__BB6_3:
	shl.b64 	%rd11, %rd17, 2;
	add.s64 	%rd12, %rd2, %rd11;
	ld.global.nc.f32 	%f1, [%rd12];
	add.s64 	%rd13, %rd1, %rd11;
	st.global.f32 	[%rd13], %f1;
	add.s32 	%r13, %r13, %r2;
	cvt.s64.s32 	%rd17, %r13;
	setp.gt.u64 	%p3, %rd8, %rd17;
	@%p3 bra 	$L__BB6_3;
$L__BB6_4:
	ret;

}
	// .globl	_cupy_unpack_float64
.visible .entry _cupy_unpack_float64(
	.param .u64 _cupy_unpack_float64_param_0,
	.param .u8 _cupy_unpack_float64_param_1,
	.param .u64 .ptr .align 1 _cupy_unpack_float64_param_2,
	.param .u64 .ptr .align 1 _cupy_unpack_float64_param_3
)
{
	.reg .pred 	%p<5>;
	.reg .b16 	%rs<2>;
	.reg .b32 	%r<17>;
	.reg .b64 	%rd<21>;
	.reg .b64 	%fd<2>;

	ld.param.u64 	%rd8, [_cupy_unpack_float64_param_0];
	ld.param.s8 	%rs1, [_cupy_unpack_float64_param_1];
	ld.param.u64 	%rd9, [_cupy_unpack_float64_param_2];
	ld.param.u64 	%rd10, [_cupy_unpack_float64_param_3];
	cvta.to.global.u64 	%rd1, %rd10;
	cvta.to.global.u64 	%rd2, %rd9;
	mov.u32 	%r7, %ctaid.x;
	mov.u32 	%r8, %ntid.x;
	mov.u32 	%r9, %tid.x;
	mad.lo.s32 	%r15, %r7, %r8, %r9;
	mov.u32 	%r10, %nctaid.x;
	mul.lo.s32 	%r2, %r8, %r10;
	cvt.s64.s32 	%rd19, %r15;
	setp.le.u64 	%p1, %rd8, %rd19;
	@%p1 bra 	$L__BB7_4;
	setp.eq.s16 	%p2, %rs1, 0;
	@%p2 bra 	$L__BB7_2;
	bra.uni 	$L__BB7_3;
$L__BB7_2:
	shl.b64 	%rd14, %rd19, 3;
	add.s64 	%rd15, %rd2, %rd14;
	ld.global.nc.u64 	%rd16, [%rd15];
	{ .reg .b32 tmp; mov.b64 {%r11, tmp}, %rd16; }
	prmt.b32 	%r12, %r11, 0, 291;
	{ .reg .b32 tmp; mov.b64 {tmp, %r13}, %rd16; }
	prmt.b32 	%r14, %r13, 0, 291;
	mov.b64 	%rd17, {%r14, %r12};
	add.s64 	%rd18, %rd1, %rd14;
	st.global.u64 	[%rd18], %rd17;
	add.s32 	%r15, %r15, %r2;
	cvt.s64.s32 	%rd19, %r15;
	setp.gt.u64 	%p4, %rd8, %rd19;
	@%p4 bra 	$L__BB7_2;
	bra.uni 	$L__BB7_4;
$L__BB7_3:
	shl.b64 	%rd11, %rd19, 3;
	add.s64 	%rd12, %rd2, %rd11;
	ld.global.nc.f64 	%fd1, [%rd12];
	add.s64 	%rd13, %rd1, %rd11;
	st.global.f64 	[%rd13], %fd1;
	add.s32 	%r15, %r15, %r2;
	cvt.s64.s32 	%rd19, %r15;
	setp.gt.u64 	%p3, %rd8, %rd19;
	@%p3 bra 	$L__BB7_3;
$L__BB7_4:
	ret;

}
	// .globl	_cupy_unpack_complex64
.visible .entry _cupy_unpack_complex64(
	.param .u64 _cupy_unpack_complex64_param_0,
	.param .u8 _cupy_unpack_complex64_param_1,
	.param .u64 .ptr .align 1 _cupy_unpack_complex64_param_2,
	.param .u64 .ptr .align 1 _cupy_unpack_complex64_param_3
)
{
	.reg .pred 	%p<5>;
	.reg .b16 	%rs<2>;
	.reg .b32 	%r<17>;
	.reg .b32 	%f<3>;
	.reg .b64 	%rd<19>;

	ld.param.u64 	%rd8, [_cupy_unpack_complex64_param_0];
	ld.param.s8 	%rs1, [_cupy_unpack_complex64_param_1];
	ld.param.u64 	%rd9, [_cupy_unpack_complex64_param_2];
	ld.param.u64 	%rd10, [_cupy_unpack_complex64_param_3];
	cvta.to.global.u64 	%rd1, %rd10;
	cvta.to.global.u64 	%rd2, %rd9;
	mov.u32 	%r7, %ctaid.x;
	mov.u32 	%r8, %ntid.x;
	mov.u32 	%r9, %tid.x;
	mad.lo.s32 	%r15, %r7, %r8, %r9;
	mov.u32 	%r10, %nctaid.x;
	mul.lo.s32 	%r2, %r8, %r10;
	cvt.s64.s32 	%rd17, %r15;
	setp.le.u64 	%p1, %rd8, %rd17;
	@%p1 bra 	$L__BB8_4;
	setp.eq.s16 	%p2, %rs1, 0;
	@%p2 bra 	$L__BB8_2;
	bra.uni 	$L__BB8_3;
$L__BB8_2:
	shl.b64 	%rd14, %rd17, 3;
	add.s64 	%rd15, %rd2, %rd14;
	ld.global.nc.v2.u32 	{%r11, %r12}, [%rd15];
	prmt.b32 	%r13, %r11, 0, 291;
	prmt.b32 	%r14, %r12, 0, 291;
	add.s64 	%rd16, %rd1, %rd14;
	st.global.v2.u32 	[%rd16], {%r13, %r14};
	add.s32 	%r15, %r15, %r2;
	cvt.s64.s32 	%rd17, %r15;
	setp.gt.u64 	%p4, %rd8, %rd17;
	@%p4 bra 	$L__BB8_2;
	bra.uni 	$L__BB8_4;
$L__BB8_3:
	shl.b64 	%rd11, %rd17, 3;
	add.s64 	%rd12, %rd1, %rd11;
	add.s64 	%rd13, %rd2, %rd11;
	ld.global.nc.v2.f32 	{%f1, %f2}, [%rd13];
	st.global.v2.f32 	[%rd12], {%f1, %f2};
	add.s32 	%r15, %r15, %r2;
	cvt.s64.s32 	%rd17, %r15;
	setp.gt.u64 	%p3, %rd8, %rd17;
	@%p3 bra 	$L__BB8_3;
$L__BB8_4:
	ret;

}
	// .globl	_cupy_unpack_complex128
.visible .entry _cupy_unpack_complex128(
	.param .u64 _cupy_unpack_complex128_param_0,
	.param .u8 _cupy_unpack_complex128_param_1,
	.param .u64 .ptr .align 1 _cupy_unpack_complex128_param_2,
	.param .u64 .ptr .align 1 _cupy_unpack_complex128_param_3
)
{
	.reg .pred 	%p<5>;
	.reg .b16 	%rs<2>;
	.reg .b32 	%r<21>;
	.reg .b64 	%rd<23>;
	.reg .b64 	%fd<3>;

	ld.param.u64 	%rd8, [_cupy_unpack_complex128_param_0];
	ld.param.s8 	%rs1, [_cupy_unpack_complex128_param_1];
	ld.param.u64 	%rd9, [_cupy_unpack_complex128_param_2];
	ld.param.u64 	%rd10, [_cupy_unpack_complex128_param_3];
	cvta.to.global.u64 	%rd1, %rd10;
	cvta.to.global.u64 	%rd2, %rd9;
	mov.u32 	%r7, %ctaid.x;
	mov.u32 	%r8, %ntid.x;
	mov.u32 	%r9, %tid.x;
	mad.lo.s32 	%r19, %r7, %r8, %r9;
	mov.u32 	%r10, %nctaid.x;
	mul.lo.s32 	%r2, %r8, %r10;
	cvt.s64.s32 	%rd21, %r19;
	setp.le.u64 	%p1, %rd8, %rd21;
	@%p1 bra 	$L__BB9_4;
	setp.eq.s16 	%p2, %rs1, 0;
	@%p2 bra 	$L__BB9_2;
	bra.uni 	$L__BB9_3;
$L__BB9_2:
	shl.b64 	%rd14, %rd21, 4;
	add.s64 	%rd15, %rd2, %rd14;
	ld.global.nc.v2.u64 	{%rd16, %rd17}, [%rd15];
	{ .reg .b32 tmp; mov.b64 {%r11, tmp}, %rd16; }
	prmt.b32 	%r12, %r11, 0, 291;
	{ .reg .b32 tmp; mov.b64 {tmp, %r13}, %rd16; }
	prmt.b32 	%r14, %r13, 0, 291;
	mov.b64 	%rd18, {%r14, %r12};
	{ .reg .b32 tmp; mov.b64 {%r15, tmp}, %rd17; }
	prmt.b32 	%r16, %r15, 0, 291;
	{ .reg .b32 tmp; mov.b64 {tmp, %r17}, %rd17; }
	prmt.b32 	%r18, %r17, 0, 291;
	mov.b64 	%rd19, {%r18, %r16};
	add.s64 	%rd20, %rd1, %rd14;
	st.global.v2.u64 	[%rd20], {%rd18, %rd19};
	add.s32 	%r19, %r19, %r2;
	cvt.s64.s32 	%rd21, %r19;
	setp.gt.u64 	%p4, %rd8, %rd21;
	@%p4 bra 	$L__BB9_2;
	bra.uni 	$L__BB9_4;
$L__BB9_3:
	shl.b64 	%rd11, %rd21, 4;
	add.s64 	%rd12, %rd1, %rd11;
	add.s64 	%rd13, %rd2, %rd11;
	ld.global.nc.v2.f64 	{%fd1, %fd2}, [%rd13];
	st.global.v2.f64 	[%rd12], {%fd1, %fd2};
	add.s32 	%r19, %r19, %r2;
	cvt.s64.s32 	%rd21, %r19;
	setp.gt.u64 	%p3, %rd8, %rd21;
	@%p3 bra 	$L__BB9_3;
$L__BB9_4:
	ret;

}


// ===== COMPILED SASS (sm_100) =====

	.target	sm_100

	.elftype	@"ET_EXEC"


//--------------------- .note.nv.tkinfo           --------------------------
	.section	.note.nv.tkinfo,"",@"SHT_NOTE"
	.sectionflags	@"SHF_NOTE_NV_TKINFO"
	.tkinfo
        /*0018*/ 	.word	0x00000002
        /*0030*/ 	.string	""
        /*0030*/ 	.string	"ptxas"
        /*0030*/ 	.string	"Cuda compilation tools, release 13.0, V13.0.88"
        /*0030*/ 	.string	"Build cuda_13.0.r13.0/compiler.36424714_0"
        /*0030*/ 	.string	"-arch sm_100 -m 64 "



//--------------------- .note.nv.cuinfo           --------------------------
	.section	.note.nv.cuinfo,"",@"SHT_NOTE"
	.sectionflags	@"SHF_NOTE_NV_CUINFO"
        /*0018*/ 	.short	0x0002
        /*001a*/ 	.short	0x0064
        /*001c*/ 	.short	0x0082
	.zero		2


//--------------------- .nv.info                  --------------------------
	.section	.nv.info,"",@"SHT_CUDA_INFO"
	.align	4


	//----- nvinfo : EIATTR_REGCOUNT
	.align		4
        /*0000*/ 	.byte	0x04, 0x2f
        /*0002*/ 	.short	(.L_29 - .L_28)
	.align		4
.L_28:
        /*0004*/ 	.word	index@(_cupy_unpack_int8)
        /*0008*/ 	.word	0x0000000b


	//----- nvinfo : EIATTR_FRAME_SIZE
	.align		4
.L_29:
        /*000c*/ 	.byte	0x04, 0x11
        /*000e*/ 	.short	(.L_31 - .L_30)
	.align		4
.L_30:
        /*0010*/ 	.word	index@(_cupy_unpack_int8)
        /*0014*/ 	.word	0x00000000


	//----- nvinfo : EIATTR_REGCOUNT
	.align		4
.L_31:
        /*0018*/ 	.byte	0x04, 0x2f
        /*001a*/ 	.short	(.L_33 - .L_32)
	.align		4
.L_32:
        /*001c*/ 	.word	index@(_cupy_unpack_uint8)
        /*0020*/ 	.word	0x0000000b


	//----- nvinfo : EIATTR_FRAME_SIZE
	.align		4
.L_33:
        /*0024*/ 	.byte	0x04, 0x11
        /*0026*/ 	.short	(.L_35 - .L_34)
	.align		4
.L_34:
        /*0028*/ 	.word	index@(_cupy_unpack_uint8)
        /*002c*/ 	.word	0x00000000


	//----- nvinfo : EIATTR_REGCOUNT
	.align		4
.L_35:
        /*0030*/ 	.byte	0x04, 0x2f
        /*0032*/ 	.short	(.L_37 - .L_36)
	.align		4
.L_36:
        /*0034*/ 	.word	index@(_cupy_unpack_int16)
        /*0038*/ 	.word	0x0000000c


	//----- nvinfo : EIATTR_FRAME_SIZE
	.align		4
.L_37:
        /*003c*/ 	.byte	0x04, 0x11
        /*003e*/ 	.short	(.L_39 - .L_38)
	.align		4
.L_38:
        /*0040*/ 	.word	index@(_cupy_unpack_int16)
        /*0044*/ 	.word	0x00000000


	//----- nvinfo : EIATTR_REGCOUNT
	.align		4
.L_39:
        /*0048*/ 	.byte	0x04, 0x2f
        /*004a*/ 	.short	(.L_41 - .L_40)
	.align		4
.L_40:
        /*004c*/ 	.word	index@(_cupy_unpack_uint16)
        /*0050*/ 	.word	0x0000000c


	//----- nvinfo : EIATTR_FRAME_SIZE
	.align		4
.L_41:
        /*0054*/ 	.byte	0x04, 0x11
        /*0056*/ 	.short	(.L_43 - .L_42)
	.align		4
.L_42:
        /*0058*/ 	.word	index@(_cupy_unpack_uint16)
        /*005c*/ 	.word	0x00000000


	//----- nvinfo : EIATTR_REGCOUNT
	.align		4
.L_43:
        /*0060*/ 	.byte	0x04, 0x2f
        /*0062*/ 	.short	(.L_45 - .L_44)
	.align		4
.L_44:
        /*0064*/ 	.word	index@(_cupy_unpack_int32)
        /*0068*/ 	.word	0x0000000c


	//----- nvinfo : EIATTR_FRAME_SIZE
	.align		4
.L_45:
        /*006c*/ 	.byte	0x04, 0x11
        /*006e*/ 	.short	(.L_47 - .L_46)
	.align		4
.L_46:
        /*0070*/ 	.word	index@(_cupy_unpack_int32)
        /*0074*/ 	.word	0x00000000


	//----- nvinfo : EIATTR_REGCOUNT
	.align		4
.L_47:
        /*0078*/ 	.byte	0x04, 0x2f
        /*007a*/ 	.short	(.L_49 - .L_48)
	.align		4
.L_48:
        /*007c*/ 	.word	index@(_cupy_unpack_uint32)
        /*0080*/ 	.word	0x0000000c


	//----- nvinfo : EIATTR_FRAME_SIZE
	.align		4
.L_49:
        /*0084*/ 	.byte	0x04, 0x11
        /*0086*/ 	.short	(.L_51 - .L_50)
	.align		4
.L_50:
        /*0088*/ 	.word	index@(_cupy_unpack_uint32)
        /*008c*/ 	.word	0x00000000


	//----- nvinfo : EIATTR_REGCOUNT
	.align		4
.L_51:
        /*0090*/ 	.byte	0x04, 0x2f
        /*0092*/ 	.short	(.L_53 - .L_52)
	.align		4
.L_52:
        /*0094*/ 	.word	index@(_cupy_unpack_float32)
        /*0098*/ 	.word	0x0000000c


	//----- nvinfo : EIATTR_FRAME_SIZE
	.align		4
.L_53:
        /*009c*/ 	.byte	0x04, 0x11
        /*009e*/ 	.short	(.L_55 - .L_54)
	.align		4
.L_54:
        /*00a0*/ 	.word	index@(_cupy_unpack_float32)
        /*00a4*/ 	.word	0x00000000


	//----- nvinfo : EIATTR_REGCOUNT
	.align		4
.L_55:
        /*00a8*/ 	.byte	0x04, 0x2f
        /*00aa*/ 	.short	(.L_57 - .L_56)
	.align		4
.L_56:
        /*00ac*/ 	.word	index@(_cupy_unpack_float64)
        /*00b0*/ 	.word	0x0000000d


	//----- nvinfo : EIATTR_FRAME_SIZE
	.align		4
.L_57:
        /*00b4*/ 	.byte	0x04, 0x11
        /*00b6*/ 	.short	(.L_59 - .L_58)
	.align		4
.L_58:
        /*00b8*/ 	.word	index@(_cupy_unpack_float64)
        /*00bc*/ 	.word	0x00000000


	//----- nvinfo : EIATTR_REGCOUNT
	.align		4
.L_59:
        /*00c0*/ 	.byte	0x04, 0x2f
        /*00c2*/ 	.short	(.L_61 - .L_60)
	.align		4
.L_60:
        /*00c4*/ 	.word	index@(_cupy_unpack_complex64)
        /*00c8*/ 	.word	0x0000000d


	//----- nvinfo : EIATTR_FRAME_SIZE
	.align		4
.L_61:
        /*00cc*/ 	.byte	0x04, 0x11
        /*00ce*/ 	.short	(.L_63 - .L_62)
	.align		4
.L_62:
        /*00d0*/ 	.word	index@(_cupy_unpack_complex64)
        /*00d4*/ 	.word	0x00000000


	//----- nvinfo : EIATTR_REGCOUNT
	.align		4
.L_63:
        /*00d8*/ 	.byte	0x04, 0x2f
        /*00da*/ 	.short	(.L_65 - .L_64)
	.align		4
.L_64:
        /*00dc*/ 	.word	index@(_cupy_unpack_complex128)
        /*00e0*/ 	.word	0x0000000e


	//----- nvinfo : EIATTR_FRAME_SIZE
	.align		4
.L_65:
        /*00e4*/ 	.byte	0x04, 0x11
        /*00e6*/ 	.short	(.L_67 - .L_66)
	.align		4
.L_66:
        /*00e8*/ 	.word	index@(_cupy_unpack_complex128)
        /*00ec*/ 	.word	0x00000000


	//----- nvinfo : EIATTR_MIN_STACK_SIZE
	.align		4
.L_67:
        /*00f0*/ 	.byte	0x04, 0x12
        /*00f2*/ 	.short	(.L_69 - .L_68)
	.align		4
.L_68:
        /*00f4*/ 	.word	index@(_cupy_unpack_complex128)
        /*00f8*/ 	.word	0x00000000


	//----- nvinfo : EIATTR_MIN_STACK_SIZE
	.align		4
.L_69:
        /*00fc*/ 	.byte	0x04, 0x12
        /*00fe*/ 	.short	(.L_71 - .L_70)
	.align		4
.L_70:
        /*0100*/ 	.word	index@(_cupy_unpack_complex64)
        /*0104*/ 	.word	0x00000000


	//----- nvinfo : EIATTR_MIN_STACK_SIZE
	.align		4
.L_71:
        /*0108*/ 	.byte	0x04, 0x12
        /*010a*/ 	.short	(.L_73 - .L_72)
	.align		4
.L_72:
        /*010c*/ 	.word	index@(_cupy_unpack_float64)
        /*0110*/ 	.word	0x00000000


	//----- nvinfo : EIATTR_MIN_STACK_SIZE
	.align		4
.L_73:
        /*0114*/ 	.byte	0x04, 0x12
        /*0116*/ 	.short	(.L_75 - .L_74)
	.align		4
.L_74:
        /*0118*/ 	.word	index@(_cupy_unpack_float32)
        /*011c*/ 	.word	0x00000000


	//----- nvinfo : EIATTR_MIN_STACK_SIZE
	.align		4
.L_75:
        /*0120*/ 	.byte	0x04, 0x12
        /*0122*/ 	.short	(.L_77 - .L_76)
	.align		4
.L_76:
        /*0124*/ 	.word	index@(_cupy_unpack_uint32)
        /*0128*/ 	.word	0x00000000


	//----- nvinfo : EIATTR_MIN_STACK_SIZE
	.align		4
.L_77:
        /*012c*/ 	.byte	0x04, 0x12
        /*012e*/ 	.short	(.L_79 - .L_78)
	.align		4
.L_78:
        /*0130*/ 	.word	index@(_cupy_unpack_int32)
        /*0134*/ 	.word	0x00000000


	//----- nvinfo : EIATTR_MIN_STACK_SIZE
	.align		4
.L_79:
        /*0138*/ 	.byte	0x04, 0x12
        /*013a*/ 	.short	(.L_81 - .L_80)
	.align		4
.L_80:
        /*013c*/ 	.word	index@(_cupy_unpack_uint16)
        /*0140*/ 	.word	0x00000000


	//----- nvinfo : EIATTR_MIN_STACK_SIZE
	.align		4
.L_81:
        /*0144*/ 	.byte	0x04, 0x12
        /*0146*/ 	.short	(.L_83 - .L_82)
	.align		4
.L_82:
        /*0148*/ 	.word	index@(_cupy_unpack_int16)
        /*014c*/ 	.word	0x00000000


	//----- nvinfo : EIATTR_MIN_STACK_SIZE
	.align		4
.L_83:
        /*0150*/ 	.byte	0x04, 0x12
        /*0152*/ 	.short	(.L_85 - .L_84)
	.align		4
.L_84:
        /*0154*/ 	.word	index@(_cupy_unpack_uint8)
        /*0158*/ 	.word	0x00000000


	//----- nvinfo : EIATTR_MIN_STACK_SIZE
	.align		4
.L_85:
        /*015c*/ 	.byte	0x04, 0x12
        /*015e*/ 	.short	(.L_87 - .L_86)
	.align		4
.L_86:
        /*0160*/ 	.word	index@(_cupy_unpack_int8)
        /*0164*/ 	.word	0x00000000
.L_87:


//--------------------- .nv.compat                --------------------------
	.section	.nv.compat,"",@"SHT_CUDA_COMPAT_INFO"
	.align	4
        /*0000*/ 	.byte	0x02, 0x09, 0x00, 0x00, 0x02, 0x02, 0x01, 0x00, 0x02, 0x05, 0x05, 0x00, 0x03, 0x07, 0x01, 0x01
        /*0010*/ 	.byte	0x02, 0x03, 0x00, 0x00, 0x02, 0x06, 0x01, 0x00, 0x04, 0x0b, 0x08, 0x00, 0x09, 0x00, 0x00, 0x00
        /*0020*/ 	.byte	0x00, 0x00, 0x00, 0x00


//--------------------- .nv.info._cupy_unpack_complex128 --------------------------
	.section	.nv.info._cupy_unpack_complex128,"",@"SHT_CUDA_INFO"
	.sectionflags	@""
	.align	4


	//----- nvinfo : EIATTR_CUDA_API_VERSION
	.align		4
        /*0000*/ 	.byte	0x04, 0x37
        /*0002*/ 	.short	(.L_89 - .L_88)
.L_88:
        /*0004*/ 	.word	0x00000082


	//----- nvinfo : EIATTR_KPARAM_INFO
	.align		4
.L_89:
        /*0008*/ 	.byte	0x04, 0x17
        /*000a*/ 	.short	(.L_91 - .L_90)
.L_90:
        /*000c*/ 	.word	0x00000000
        /*0010*/ 	.short	0x0003
        /*0012*/ 	.short	0x0018
        /*0014*/ 	.byte	0x00, 0xf5, 0x21, 0x00


	//----- nvinfo : EIATTR_KPARAM_INFO
	.align		4
.L_91:
        /*0018*/ 	.byte	0x04, 0x17
        /*001a*/ 	.short	(.L_93 - .L_92)
.L_92:
        /*001c*/ 	.word	0x00000000
        /*0020*/ 	.short	0x0002
        /*0022*/ 	.short	0x0010
        /*0024*/ 	.byte	0x00, 0xf5, 0x21, 0x00


	//----- nvinfo : EIATTR_KPARAM_INFO
	.align		4
.L_93:
        /*0028*/ 	.byte	0x04, 0x17
        /*002a*/ 	.short	(.L_95 - .L_94)
.L_94:
        /*002c*/ 	.word	0x00000000
        /*0030*/ 	.short	0x0001
        /*0032*/ 	.short	0x0008
        /*0034*/ 	.byte	0x00, 0xf0, 0x05, 0x00


	//----- nvinfo : EIATTR_KPARAM_INFO
	.align		4
.L_95:
        /*0038*/ 	.byte	0x04, 0x17
        /*003a*/ 	.short	(.L_97 - .L_96)
.L_96:
        /*003c*/ 	.word	0x00000000
        /*0040*/ 	.short	0x0000
        /*0042*/ 	.short	0x0000
        /*0044*/ 	.byte	0x00, 0xf0, 0x21, 0x00


	//----- nvinfo : EIATTR_SPARSE_MMA_MASK
	.align		4
.L_97:
        /*0048*/ 	.byte	0x03, 0x50
        /*004a*/ 	.short	0x0000


	//----- nvinfo : EIATTR_MAXREG_COUNT
	.align		4
        /*004c*/ 	.byte	0x03, 0x1b
        /*004e*/ 	.short	0x00ff


	//----- nvinfo : EIATTR_MERCURY_ISA_VERSION
	.align		4
        /*0050*/ 	.byte	0x03, 0x5f
        /*0052*/ 	.short	0x0101


	//----- nvinfo : EIATTR_VRC_CTA_INIT_COUNT
	.align		4
        /*0054*/ 	.byte	0x02, 0x4a
	.zero		1
	.zero		1


	//----- nvinfo : EIATTR_EXIT_INSTR_OFFSETS
	.align		4
        /*0058*/ 	.byte	0x04, 0x1c
        /*005a*/ 	.short	(.L_99 - .L_98)


	//   ....[0]....
.L_98:
        /*005c*/ 	.word	0x000000b0


	//   ....[1]....
        /*0060*/ 	.word	0x00000250


	//   ....[2]....
        /*0064*/ 	.word	0x000003d0


	//----- nvinfo : EIATTR_CRS_STACK_SIZE
	.align		4
.L_99:
        /*0068*/ 	.byte	0x04, 0x1e
        /*006a*/ 	.short	(.L_101 - .L_100)
.L_100:
        /*006c*/ 	.word	0x00000000


	//----- nvinfo : EIATTR_CBANK_PARAM_SIZE
	.align		4
.L_101:
        /*0070*/ 	.byte	0x03, 0x19
        /*0072*/ 	.short	0x0020


	//----- nvinfo : EIATTR_PARAM_CBANK
	.align		4
        /*0074*/ 	.byte	0x04, 0x0a
        /*0076*/ 	.short	(.L_103 - .L_102)
	.align		4
.L_102:
        /*0078*/ 	.word	index@(.nv.constant0._cupy_unpack_complex128)
        /*007c*/ 	.short	0x0380
        /*007e*/ 	.short	0x0020


	//----- nvinfo : EIATTR_SW_WAR
	.align		4
.L_103:
        /*0080*/ 	.byte	0x04, 0x36
        /*0082*/ 	.short	(.L_105 - .L_104)
.L_104:
        /*0084*/ 	.word	0x00000008
.L_105:


//--------------------- .nv.info._cupy_unpack_complex64 --------------------------
	.section	.nv.info._cupy_unpack_complex64,"",@"SHT_CUDA_INFO"
	.sectionflags	@""
	.align	4


	//----- nvinfo : EIATTR_CUDA_API_VERSION
	.align		4
        /*0000*/ 	.byte	0x04, 0x37
        /*0002*/ 	.short	(.L_107 - .L_106)
.L_106:
        /*0004*/ 	.word	0x00000082


	//----- nvinfo : EIATTR_KPARAM_INFO
	.align		4
.L_107:
        /*0008*/ 	.byte	0x04, 0x17
        /*000a*/ 	.short	(.L_109 - .L_108)
.L_108:
        /*000c*/ 	.word	0x00000000
        /*0010*/ 	.short	0x0003
        /*0012*/ 	.short	0x0018
        /*0014*/ 	.byte	0x00, 0xf5, 0x21, 0x00


	//----- nvinfo : EIATTR_KPARAM_INFO
	.align		4
.L_109:
        /*0018*/ 	.byte	0x04, 0x17
        /*001a*/ 	.short	(.L_111 - .L_110)
.L_110:
        /*001c*/ 	.word	0x00000000
        /*0020*/ 	.short	0x0002
        /*0022*/ 	.short	0x0010
        /*0024*/ 	.byte	0x00, 0xf5, 0x21, 0x00


	//----- nvinfo : EIATTR_KPARAM_INFO
	.align		4
.L_111:
        /*0028*/ 	.byte	0x04, 0x17
        /*002a*/ 	.short	(.L_113 - .L_112)
.L_112:
        /*002c*/ 	.word	0x00000000
        /*0030*/ 	.short	0x0001
        /*0032*/ 	.short	0x0008
        /*0034*/ 	.byte	0x00, 0xf0, 0x05, 0x00


	//----- nvinfo : EIATTR_KPARAM_INFO
	.align		4
.L_113:
        /*0038*/ 	.byte	0x04, 0x17
        /*003a*/ 	.short	(.L_115 - .L_114)
.L_114:
        /*003c*/ 	.word	0x00000000
        /*0040*/ 	.short	0x0000
        /*0042*/ 	.short	0x0000
        /*0044*/ 	.byte	0x00, 0xf0, 0x21, 0x00


	//----- nvinfo : EIATTR_SPARSE_MMA_MASK
	.align		4
.L_115:
        /*0048*/ 	.byte	0x03, 0x50
        /*004a*/ 	.short	0x0000


	//----- nvinfo : EIATTR_MAXREG_COUNT
	.align		4
        /*004c*/ 	.byte	0x03, 0x1b
        /*004e*/ 	.short	0x00ff


	//----- nvinfo : EIATTR_MERCURY_ISA_VERSION
	.align		4
        /*0050*/ 	.byte	0x03, 0x5f
        /*0052*/ 	.short	0x0101


	//----- nvinfo : EIATTR_VRC_CTA_INIT_COUNT
	.align		4
        /*0054*/ 	.byte	0x02, 0x4a
	.zero		1
	.zero		1


	//----- nvinfo : EIATTR_EXIT_INSTR_OFFSETS
	.align		4
        /*0058*/ 	.byte	0x04, 0x1c
        /*005a*/ 	.short	(.L_117 - .L_116)


	//   ....[0]....
.L_116:
        /*005c*/ 	.word	0x000000b0


	//   ....[1]....
        /*0060*/ 	.word	0x00000250


	//   ....[2]....
        /*0064*/ 	.word	0x00000380


	//----- nvinfo : EIATTR_CRS_STACK_SIZE
	.align		4
.L_117:
        /*0068*/ 	.byte	0x04, 0x1e
        /*006a*/ 	.short	(.L_119 - .L_118)
.L_118:
        /*006c*/ 	.word	0x00000000


	//----- nvinfo : EIATTR_CBANK_PARAM_SIZE
	.align		4
.L_119:
        /*0070*/ 	.byte	0x03, 0x19
        /*0072*/ 	.short	0x0020


	//----- nvinfo : EIATTR_PARAM_CBANK
	.align		4
        /*0074*/ 	.byte	0x04, 0x0a
        /*0076*/ 	.short	(.L_121 - .L_120)
	.align		4
.L_120:
        /*0078*/ 	.word	index@(.nv.constant0._cupy_unpack_complex64)
        /*007c*/ 	.short	0x0380
        /*007e*/ 	.short	0x0020


	//----- nvinfo : EIATTR_SW_WAR
	.align		4
.L_121:
        /*0080*/ 	.byte	0x04, 0x36
        /*0082*/ 	.short	(.L_123 - .L_122)
.L_122:
        /*0084*/ 	.word	0x00000008
.L_123:


//--------------------- .nv.info._cupy_unpack_float64 --------------------------
	.section	.nv.info._cupy_unpack_float64,"",@"SHT_CUDA_INFO"
	.sectionflags	@""
	.align	4


	//----- nvinfo : EIATTR_CUDA_API_VERSION
	.align		4
        /*0000*/ 	.byte	0x04, 0x37
        /*0002*/ 	.short	(.L_125 - .L_124)
.L_124:
        /*0004*/ 	.word	0x00000082


	//----- nvinfo : EIATTR_KPARAM_INFO
	.align		4
.L_125:
        /*0008*/ 	.byte	0x04, 0x17
        /*000a*/ 	.short	(.L_127 - .L_126)
.L_126:
        /*000c*/ 	.word	0x00000000
        /*0010*/ 	.short	0x0003
        /*0012*/ 	.short	0x0018
        /*0014*/ 	.byte	0x00, 0xf5, 0x21, 0x00


	//----- nvinfo : EIATTR_KPARAM_INFO
	.align		4
.L_127:
        /*0018*/ 	.byte	0x04, 0x17
        /*001a*/ 	.short	(.L_129 - .L_128)
.L_128:
        /*001c*/ 	.word	0x00000000
        /*0020*/ 	.short	0x0002
        /*0022*/ 	.short	0x0010
        /*0024*/ 	.byte	0x00, 0xf5, 0x21, 0x00


	//----- nvinfo : EIATTR_KPARAM_INFO
	.align		4
.L_129:
        /*0028*/ 	.byte	0x04, 0x17
        /*002a*/ 	.short	(.L_131 - .L_130)
.L_130:
        /*002c*/ 	.word	0x00000000
        /*0030*/ 	.short	0x0001
        /*0032*/ 	.short	0x0008
        /*0034*/ 	.byte	0x00, 0xf0, 0x05, 0x00


	//----- nvinfo : EIATTR_KPARAM_INFO
	.align		4
.L_131:
        /*0038*/ 	.byte	0x04, 0x17
        /*003a*/ 	.short	(.L_133 - .L_132)
.L_132:
        /*003c*/ 	.word	0x00000000
        /*0040*/ 	.short	0x0000
        /*0042*/ 	.short	0x0000
        /*0044*/ 	.byte	0x00, 0xf0, 0x21, 0x00


	//----- nvinfo : EIATTR_SPARSE_MMA_MASK
	.align		4
.L_133:
        /*0048*/ 	.byte	0x03, 0x50
        /*004a*/ 	.short	0x0000


	//----- nvinfo : EIATTR_MAXREG_COUNT
	.align		4
        /*004c*/ 	.byte	0x03, 0x1b
        /*004e*/ 	.short	0x00ff


	//----- nvinfo : EIATTR_MERCURY_ISA_VERSION
	.align		4
        /*0050*/ 	.byte	0x03, 0x5f
        /*0052*/ 	.short	0x0101


	//----- nvinfo : EIATTR_VRC_CTA_INIT_COUNT
	.align		4
        /*0054*/ 	.byte	0x02, 0x4a
	.zero		1
	.zero		1


	//----- nvinfo : EIATTR_EXIT_INSTR_OFFSETS
	.align		4
        /*0058*/ 	.byte	0x04, 0x1c
        /*005a*/ 	.short	(.L_135 - .L_134)


	//   ....[0]....
.L_134:
        /*005c*/ 	.word	0x000000b0


	//   ....[1]....
        /*0060*/ 	.word	0x00000250


	//   ....[2]....
        /*0064*/ 	.word	0x00000380


	//----- nvinfo : EIATTR_CRS_STACK_SIZE
	.align		4
.L_135:
        /*0068*/ 	.byte	0x04, 0x1e
        /*006a*/ 	.short	(.L_137 - .L_136)
.L_136:
        /*006c*/ 	.word	0x00000000


	//----- nvinfo : EIATTR_CBANK_PARAM_SIZE
	.align		4
.L_137:
        /*0070*/ 	.byte	0x03, 0x19
        /*0072*/ 	.short	0x0020


	//----- nvinfo : EIATTR_PARAM_CBANK
	.align		4
        /*0074*/ 	.byte	0x04, 0x0a
        /*0076*/ 	.short	(.L_139 - .L_138)
	.align		4
.L_138:
        /*0078*/ 	.word	index@(.nv.constant0._cupy_unpack_float64)
        /*007c*/ 	.short	0x0380
        /*007e*/ 	.short	0x0020


	//----- nvinfo : EIATTR_SW_WAR
	.align		4
.L_139:
        /*0080*/ 	.byte	0x04, 0x36
        /*0082*/ 	.short	(.L_141 - .L_140)
.L_140:
        /*0084*/ 	.word	0x00000008
.L_141:


//--------------------- .nv.info._cupy_unpack_float32 --------------------------
	.section	.nv.info._cupy_unpack_float32,"",@"SHT_CUDA_INFO"
	.sectionflags	@""
	.align	4


	//----- nvinfo : EIATTR_CUDA_API_VERSION
	.align		4
        /*0000*/ 	.byte	0x04, 0x37
        /*0002*/ 	.short	(.L_143 - .L_142)
.L_142:
        /*0004*/ 	.word	0x00000082


	//----- nvinfo : EIATTR_KPARAM_INFO
	.align		4
.L_143:
        /*0008*/ 	.byte	0x04, 0x17
        /*000a*/ 	.short	(.L_145 - .L_144)
.L_144:
        /*000c*/ 	.word	0x00000000
        /*0010*/ 	.short	0x0003
        /*0012*/ 	.short	0x0018
        /*0014*/ 	.byte	0x00, 0xf5, 0x21, 0x00


	//----- nvinfo : EIATTR_KPARAM_INFO
	.align		4
.L_145:
        /*0018*/ 	.byte	0x04, 0x17
        /*001a*/ 	.short	(.L_147 - .L_146)
.L_146:
        /*001c*/ 	.word	0x00000000
        /*0020*/ 	.short	0x0002
        /*0022*/ 	.short	0x0010
        /*0024*/ 	.byte	0x00, 0xf5, 0x21, 0x00


	//----- nvinfo : EIATTR_KPARAM_INFO
	.align		4
.L_147:
        /*0028*/ 	.byte	0x04, 0x17
        /*002a*/ 	.short	(.L_149 - .L_148)
.L_148:
        /*002c*/ 	.word	0x00000000
        /*0030*/ 	.short	0x0001
        /*0032*/ 	.short	0x0008
        /*0034*/ 	.byte	0x00, 0xf0, 0x05, 0x00


	//----- nvinfo : EIATTR_KPARAM_INFO
	.align		4
.L_149:
        /*0038*/ 	.byte	0x04, 0x17
        /*003a*/ 	.short	(.L_151 - .L_150)
.L_150:
        /*003c*/ 	.word	0x00000000
        /*0040*/ 	.short	0x0000
        /*0042*/ 	.short	0x0000
        /*0044*/ 	.byte	0x00, 0xf0, 0x21, 0x00


	//----- nvinfo : EIATTR_SPARSE_MMA_MASK
	.align		4
.L_151:
        /*0048*/ 	.byte	0x03, 0x50
        /*004a*/ 	.short	0x0000


	//----- nvinfo : EIATTR_MAXREG_COUNT
	.align		4
        /*004c*/ 	.byte	0x03, 0x1b
        /*004e*/ 	.short	0x00ff


	//----- nvinfo : EIATTR_MERCURY_ISA_VERSION
	.align		4
        /*0050*/ 	.byte	0x03, 0x5f
        /*0052*/ 	.short	0x0101


	//----- nvinfo : EIATTR_VRC_CTA_INIT_COUNT
	.align		4
        /*0054*/ 	.byte	0x02, 0x4a
	.zero		1
	.zero		1


	//----- nvinfo : EIATTR_EXIT_INSTR_OFFSETS
	.align		4
        /*0058*/ 	.byte	0x04, 0x1c
        /*005a*/ 	.short	(.L_153 - .L_152)


	//   ....[0]....
.L_152:
        /*005c*/ 	.word	0x000000b0


	//   ....[1]....
        /*0060*/ 	.word	0x00000250


	//   ....[2]....
        /*0064*/ 	.word	0x00000370


	//----- nvinfo : EIATTR_CRS_STACK_SIZE
	.align		4
.L_153:
        /*0068*/ 	.byte	0x04, 0x1e
        /*006a*/ 	.short	(.L_155 - .L_154)
.L_154:
        /*006c*/ 	.word	0x00000000


	//----- nvinfo : EIATTR_CBANK_PARAM_SIZE
	.align		4
.L_155:
        /*0070*/ 	.byte	0x03, 0x19
        /*0072*/ 	.short	0x0020


	//----- nvinfo : EIATTR_PARAM_CBANK
	.align		4
        /*0074*/ 	.byte	0x04, 0x0a
        /*0076*/ 	.short	(.L_157 - .L_156)
	.align		4
.L_156:
        /*0078*/ 	.word	index@(.nv.constant0._cupy_unpack_float32)
        /*007c*/ 	.short	0x0380
        /*007e*/ 	.short	0x0020


	//----- nvinfo : EIATTR_SW_WAR
	.align		4
.L_157:
        /*0080*/ 	.byte	0x04, 0x36
        /*0082*/ 	.short	(.L_159 - .L_158)
.L_158:
        /*0084*/ 	.word	0x00000008
.L_159:


//--------------------- .nv.info._cupy_unpack_uint32 --------------------------
	.section	.nv.info._cupy_unpack_uint32,"",@"SHT_CUDA_INFO"
	.sectionflags	@""
	.align	4


	//----- nvinfo : EIATTR_CUDA_API_VERSION
	.align		4
        /*0000*/ 	.byte	0x04, 0x37
        /*0002*/ 	.short	(.L_161 - .L_160)
.L_160:
        /*0004*/ 	.word	0x00000082


	//----- nvinfo : EIATTR_KPARAM_INFO
	.align		4
.L_161:
        /*0008*/ 	.byte	0x04, 0x17
        /*000a*/ 	.short	(.L_163 - .L_162)
.L_162:
        /*000c*/ 	.word	0x00000000
        /*0010*/ 	.short	0x0003
        /*0012*/ 	.short	0x0018
        /*0014*/ 	.byte	0x00, 0xf5, 0x21, 0x00


	//----- nvinfo : EIATTR_KPARAM_INFO
	.align		4
.L_163:
        /*0018*/ 	.byte	0x04, 0x17
        /*001a*/ 	.short	(.L_165 - .L_164)
.L_164:
        /*001c*/ 	.word	0x00000000
        /*0020*/ 	.short	0x0002
        /*0022*/ 	.short	0x0010
        /*0024*/ 	.byte	0x00, 0xf5, 0x21, 0x00


	//----- nvinfo : EIATTR_KPARAM_INFO
	.align		4
.L_165:
        /*0028*/ 	.byte	0x04, 0x17
        /*002a*/ 	.short	(.L_167 - .L_166)
.L_166:
        /*002c*/ 	.word	0x00000000
        /*0030*/ 	.short	0x0001
        /*0032*/ 	.short	0x0008
        /*0034*/ 	.byte	0x00, 0xf0, 0x05, 0x00


	//----- nvinfo : EIATTR_KPARAM_INFO
	.align		4
.L_167:
        /*0038*/ 	.byte	0x04, 0x17
        /*003a*/ 	.short	(.L_169 - .L_168)
.L_168:
        /*003c*/ 	.word	0x00000000
        /*0040*/ 	.short	0x0000
        /*0042*/ 	.short	0x0000
        /*0044*/ 	.byte	0x00, 0xf0, 0x21, 0x00


	//----- nvinfo : EIATTR_SPARSE_MMA_MASK
	.align		4
.L_169:
        /*0048*/ 	.byte	0x03, 0x50
        /*004a*/ 	.short	0x0000


	//----- nvinfo : EIATTR_MAXREG_COUNT
	.align		4
        /*004c*/ 	.byte	0x03, 0x1b
        /*004e*/ 	.short	0x00ff


	//----- nvinfo : EIATTR_MERCURY_ISA_VERSION
	.align		4
        /*0050*/ 	.byte	0x03, 0x5f
        /*0052*/ 	.short	0x0101


	//----- nvinfo : EIATTR_VRC_CTA_INIT_COUNT
	.align		4
        /*0054*/ 	.byte	0x02, 0x4a
	.zero		1
	.zero		1


	//----- nvinfo : EIATTR_EXIT_INSTR_OFFSETS
	.align		4
        /*0058*/ 	.byte	0x04, 0x1c
        /*005a*/ 	.short	(.L_171 - .L_170)


	//   ....[0]....
.L_170:
        /*005c*/ 	.word	0x000000b0


	//   ....[1]....
        /*0060*/ 	.word	0x00000250


	//   ....[2]....
        /*0064*/ 	.word	0x00000370


	//----- nvinfo : EIATTR_CRS_STACK_SIZE
	.align		4
.L_171:
        /*0068*/ 	.byte	0x04, 0x1e
        /*006a*/ 	.short	(.L_173 - .L_172)
.L_172:
        /*006c*/ 	.word	0x00000000


	//----- nvinfo : EIATTR_CBANK_PARAM_SIZE
	.align		4
.L_173:
        /*0070*/ 	.byte	0x03, 0x19
        /*0072*/ 	.short	0x0020


	//----- nvinfo : EIATTR_PARAM_CBANK
	.align		4
        /*0074*/ 	.byte	0x04, 0x0a
        /*0076*/ 	.short	(.L_175 - .L_174)
	.align		4
.L_174:
        /*0078*/ 	.word	index@(.nv.constant0._cupy_unpack_uint32)
        /*007c*/ 	.short	0x0380
        /*007e*/ 	.short	0x0020


	//----- nvinfo : EIATTR_SW_WAR
	.align		4
.L_175:
        /*0080*/ 	.byte	0x04, 0x36
        /*0082*/ 	.short	(.L_177 - .L_176)
.L_176:
        /*0084*/ 	.word	0x00000008
.L_177:


//--------------------- .nv.info._cupy_unpack_int32 --------------------------
	.section	.nv.info._cupy_unpack_int32,"",@"SHT_CUDA_INFO"
	.sectionflags	@""
	.align	4


	//----- nvinfo : EIATTR_CUDA_API_VERSION
	.align		4
        /*0000*/ 	.byte	0x04, 0x37
        /*0002*/ 	.short	(.L_179 - .L_178)
.L_178:
        /*0004*/ 	.word	0x00000082


	//----- nvinfo : EIATTR_KPARAM_INFO
	.align		4
.L_179:
        /*0008*/ 	.byte	0x04, 0x17
        /*000a*/ 	.short	(.L_181 - .L_180)
.L_180:
        /*000c*/ 	.word	0x00000000
        /*0010*/ 	.short	0x0003
        /*0012*/ 	.short	0x0018
        /*0014*/ 	.byte	0x00, 0xf5, 0x21, 0x00


	//----- nvinfo : EIATTR_KPARAM_INFO
	.align		4
.L_181:
        /*0018*/ 	.byte	0x04, 0x17
        /*001a*/ 	.short	(.L_183 - .L_182)
.L_182:
        /*001c*/ 	.word	0x00000000
        /*0020*/ 	.short	0x0002
        /*0022*/ 	.short	0x0010
        /*0024*/ 	.byte	0x00, 0xf5, 0x21, 0x00


	//----- nvinfo : EIATTR_KPARAM_INFO
	.align		4
.L_183:
        /*0028*/ 	.byte	0x04, 0x17
        /*002a*/ 	.short	(.L_185 - .L_184)
.L_184:
        /*002c*/ 	.word	0x00000000
        /*0030*/ 	.short	0x0001
        /*0032*/ 	.short	0x0008
        /*0034*/ 	.byte	0x00, 0xf0, 0x05, 0x00


	//----- nvinfo : EIATTR_KPARAM_INFO
	.align		4
.L_185:
        /*0038*/ 	.byte	0x04, 0x17
        /*003a*/ 	.short	(.L_187 - .L_186)
.L_186:
        /*003c*/ 	.word	0x00000000
        /*0040*/ 	.short	0x0000
        /*0042*/ 	.short	0x0000
        /*0044*/ 	.byte	0x00, 0xf0, 0x21, 0x00


	//----- nvinfo : EIATTR_SPARSE_MMA_MASK
	.align		4
.L_187:
        /*0048*/ 	.byte	0x03, 0x50
        /*004a*/ 	.short	0x0000


	//----- nvinfo : EIATTR_MAXREG_COUNT
	.align		4
        /*004c*/ 	.byte	0x03, 0x1b
        /*004e*/ 	.short	0x00ff


	//----- nvinfo : EIATTR_MERCURY_ISA_VERSION
	.align		4
        /*0050*/ 	.byte	0x03, 0x5f
        /*0052*/ 	.short	0x0101


	//----- nvinfo : EIATTR_VRC_CTA_INIT_COUNT
	.align		4
        /*0054*/ 	.byte	0x02, 0x4a
	.zero		1
	.zero		1


	//----- nvinfo : EIATTR_EXIT_INSTR_OFFSETS
	.align		4
        /*0058*/ 	.byte	0x04, 0x1c
        /*005a*/ 	.short	(.L_189 - .L_188)


	//   ....[0]....
.L_188:
        /*005c*/ 	.word	0x000000b0


	//   ....[1]....
        /*0060*/ 	.word	0x00000250


	//   ....[2]....
        /*0064*/ 	.word	0x00000370


	//----- nvinfo : EIATTR_CRS_STACK_SIZE
	.align		4
.L_189:
        /*0068*/ 	.byte	0x04, 0x1e
        /*006a*/ 	.short	(.L_191 - .L_190)
.L_190:
        /*006c*/ 	.word	0x00000000


	//----- nvinfo : EIATTR_CBANK_PARAM_SIZE
	.align		4
.L_191:
        /*0070*/ 	.byte	0x03, 0x19
        /*0072*/ 	.short	0x0020


	//----- nvinfo : EIATTR_PARAM_CBANK
	.align		4
        /*0074*/ 	.byte	0x04, 0x0a
        /*0076*/ 	.short	(.L_193 - .L_192)
	.align		4
.L_192:
        /*0078*/ 	.word	index@(.nv.constant0._cupy_unpack_int32)
        /*007c*/ 	.short	0x0380
        /*007e*/ 	.short	0x0020


	//----- nvinfo : EIATTR_SW_WAR
	.align		4
.L_193:
        /*0080*/ 	.byte	0x04, 0x36
        /*0082*/ 	.short	(.L_195 - .L_194)
.L_194:
        /*0084*/ 	.word	0x00000008
.L_195:


//--------------------- .nv.info._cupy_unpack_uint16 --------------------------
	.section	.nv.info._cupy_unpack_uint16,"",@"SHT_CUDA_INFO"
	.sectionflags	@""
	.align	4


	//----- nvinfo : EIATTR_CUDA_API_VERSION
	.align		4
        /*0000*/ 	.byte	0x04, 0x37
        /*0002*/ 	.short	(.L_197 - .L_196)
.L_196:
        /*0004*/ 	.word	0x00000082


	//----- nvinfo : EIATTR_KPARAM_INFO
	.align		4
.L_197:
        /*0008*/ 	.byte	0x04, 0x17
        /*000a*/ 	.short	(.L_199 - .L_198)
.L_198:
        /*000c*/ 	.word	0x00000000
        /*0010*/ 	.short	0x0003
        /*0012*/ 	.short	0x0018
        /*0014*/ 	.byte	0x00, 0xf5, 0x21, 0x00


	//----- nvinfo : EIATTR_KPARAM_INFO
	.align		4
.L_199:
        /*0018*/ 	.byte	0x04, 0x17
        /*001a*/ 	.short	(.L_201 - .L_200)
.L_200:
        /*001c*/ 	.word	0x00000000
        /*0020*/ 	.short	0x0002
        /*0022*/ 	.short	0x0010
        /*0024*/ 	.byte	0x00, 0xf5, 0x21, 0x00


	//----- nvinfo : EIATTR_KPARAM_INFO
	.align		4
.L_201:
        /*0028*/ 	.byte	0x04, 0x17
        /*002a*/ 	.short	(.L_203 - .L_202)
.L_202:
        /*002c*/ 	.word	0x00000000
        /*0030*/ 	.short	0x0001
        /*0032*/ 	.short	0x0008
        /*0034*/ 	.byte	0x00, 0xf0, 0x05, 0x00


	//----- nvinfo : EIATTR_KPARAM_INFO
	.align		4
.L_203:
        /*0038*/ 	.byte	0x04, 0x17
        /*003a*/ 	.short	(.L_205 - .L_204)
.L_204:
        /*003c*/ 	.word	0x00000000
        /*0040*/ 	.short	0x0000
        /*0042*/ 	.short	0x0000
        /*0044*/ 	.byte	0x00, 0xf0, 0x21, 0x00


	//----- nvinfo : EIATTR_SPARSE_MMA_MASK
	.align		4
.L_205:
        /*0048*/ 	.byte	0x03, 0x50
        /*004a*/ 	.short	0x0000


	//----- nvinfo : EIATTR_MAXREG_COUNT
	.align		4
        /*004c*/ 	.byte	0x03, 0x1b
        /*004e*/ 	.short	0x00ff


	//----- nvinfo : EIATTR_MERCURY_ISA_VERSION
	.align		4
        /*0050*/ 	.byte	0x03, 0x5f
        /*0052*/ 	.short	0x0101


	//----- nvinfo : EIATTR_VRC_CTA_INIT_COUNT
	.align		4
        /*0054*/ 	.byte	0x02, 0x4a
	.zero		1
	.zero		1


	//----- nvinfo : EIATTR_EXIT_INSTR_OFFSETS
	.align		4
        /*0058*/ 	.byte	0x04, 0x1c
        /*005a*/ 	.short	(.L_207 - .L_206)


	//   ....[0]....
.L_206:
        /*005c*/ 	.word	0x000000b0


	//   ....[1]....
        /*0060*/ 	.word	0x00000250


	//   ....[2]....
        /*0064*/ 	.word	0x00000380


	//----- nvinfo : EIATTR_CRS_STACK_SIZE
	.align		4
.L_207:
        /*0068*/ 	.byte	0x04, 0x1e
        /*006a*/ 	.short	(.L_209 - .L_208)
.L_208:
        /*006c*/ 	.word	0x00000000


	//----- nvinfo : EIATTR_CBANK_PARAM_SIZE
	.align		4
.L_209:
        /*0070*/ 	.byte	0x03, 0x19
        /*0072*/ 	.short	0x0020


	//----- nvinfo : EIATTR_PARAM_CBANK
	.align		4
        /*0074*/ 	.byte	0x04, 0x0a
        /*0076*/ 	.short	(.L_211 - .L_210)
	.align		4
.L_210:
        /*0078*/ 	.word	index@(.nv.constant0._cupy_unpack_uint16)
        /*007c*/ 	.short	0x0380
        /*007e*/ 	.short	0x0020


	//----- nvinfo : EIATTR_SW_WAR
	.align		4
.L_211:
        /*0080*/ 	.byte	0x04, 0x36
        /*0082*/ 	.short	(.L_213 - .L_212)
.L_212:
        /*0084*/ 	.word	0x00000008
.L_213:


//--------------------- .nv.info._cupy_unpack_int16 --------------------------
	.section	.nv.info._cupy_unpack_int16,"",@"SHT_CUDA_INFO"
	.sectionflags	@""
	.align	4


	//----- nvinfo : EIATTR_CUDA_API_VERSION
	.align		4
        /*0000*/ 	.byte	0x04, 0x37
        /*0002*/ 	.short	(.L_215 - .L_214)
.L_214:
        /*0004*/ 	.word	0x00000082


	//----- nvinfo : EIATTR_KPARAM_INFO
	.align		4
.L_215:
        /*0008*/ 	.byte	0x04, 0x17
        /*000a*/ 	.short	(.L_217 - .L_216)
.L_216:
        /*000c*/ 	.word	0x00000000
        /*0010*/ 	.short	0x0003
        /*0012*/ 	.short	0x0018
        /*0014*/ 	.byte	0x00, 0xf5, 0x21, 0x00


	//----- nvinfo : EIATTR_KPARAM_INFO
	.align		4
.L_217:
        /*0018*/ 	.byte	0x04, 0x17
        /*001a*/ 	.short	(.L_219 - .L_218)
.L_218:
        /*001c*/ 	.word	0x00000000
        /*0020*/ 	.short	0x0002
        /*0022*/ 	.short	0x0010
        /*0024*/ 	.byte	0x00, 0xf5, 0x21, 0x00


	//----- nvinfo : EIATTR_KPARAM_INFO
	.align		4
.L_219:
        /*0028*/ 	.byte	0x04, 0x17
        /*002a*/ 	.short	(.L_221 - .L_220)
.L_220:
        /*002c*/ 	.word	0x00000000
        /*0030*/ 	.short	0x0001
        /*0032*/ 	.short	0x0008
        /*0034*/ 	.byte	0x00, 0xf0, 0x05, 0x00


	//----- nvinfo : EIATTR_KPARAM_INFO
	.align		4
.L_221:
        /*0038*/ 	.byte	0x04, 0x17
        /*003a*/ 	.short	(.L_223 - .L_222)
.L_222:
        /*003c*/ 	.word	0x00000000
        /*0040*/ 	.short	0x0000
        /*0042*/ 	.short	0x0000
        /*0044*/ 	.byte	0x00, 0xf0, 0x21, 0x00


	//----- nvinfo : EIATTR_SPARSE_MMA_MASK
	.align		4
.L_223:
        /*0048*/ 	.byte	0x03, 0x50
        /*004a*/ 	.short	0x0000


	//----- nvinfo : EIATTR_MAXREG_COUNT
	.align		4
        /*004c*/ 	.byte	0x03, 0x1b
        /*004e*/ 	.short	0x00ff


	//----- nvinfo : EIATTR_MERCURY_ISA_VERSION
	.align		4
        /*0050*/ 	.byte	0x03, 0x5f
        /*0052*/ 	.short	0x0101


	//----- nvinfo : EIATTR_VRC_CTA_INIT_COUNT
	.align		4
        /*0054*/ 	.byte	0x02, 0x4a
	.zero		1
	.zero		1


	//----- nvinfo : EIATTR_EXIT_INSTR_OFFSETS
	.align		4
        /*0058*/ 	.byte	0x04, 0x1c
        /*005a*/ 	.short	(.L_225 - .L_224)


	//   ....[0]....
.L_224:
        /*005c*/ 	.word	0x000000b0


	//   ....[1]....
        /*0060*/ 	.word	0x00000250


	//   ....[2]....
        /*0064*/ 	.word	0x00000380


	//----- nvinfo : EIATTR_CRS_STACK_SIZE
	.align		4
.L_225:
        /*0068*/ 	.byte	0x04, 0x1e
        /*006a*/ 	.short	(.L_227 - .L_226)
.L_226:
        /*006c*/ 	.word	0x00000000


	//----- nvinfo : EIATTR_CBANK_PARAM_SIZE
	.align		4
.L_227:
        /*0070*/ 	.byte	0x03, 0x19
        /*0072*/ 	.short	0x0020


	//----- nvinfo : EIATTR_PARAM_CBANK
	.align		4
        /*0074*/ 	.byte	0x04, 0x0a
        /*0076*/ 	.short	(.L_229 - .L_228)
	.align		4
.L_228:
        /*0078*/ 	.word	index@(.nv.constant0._cupy_unpack_int16)
        /*007c*/ 	.short	0x0380
        /*007e*/ 	.short	0x0020


	//----- nvinfo : EIATTR_SW_WAR
	.align		4
.L_229:
        /*0080*/ 	.byte	0x04, 0x36
        /*0082*/ 	.short	(.L_231 - .L_230)
.L_230:
        /*0084*/ 	.word	0x00000008
.L_231:


//--------------------- .nv.info._cupy_unpack_uint8 --------------------------
	.section	.nv.info._cupy_unpack_uint8,"",@"SHT_CUDA_INFO"
	.sectionflags	@""
	.align	4


	//----- nvinfo : EIATTR_CUDA_API_VERSION
	.align		4
        /*0000*/ 	.byte	0x04, 0x37
        /*0002*/ 	.short	(.L_233 - .L_232)
.L_232:
        /*0004*/ 	.word	0x00000082


	//----- nvinfo : EIATTR_KPARAM_INFO
	.align		4
.L_233:
        /*0008*/ 	.byte	0x04, 0x17
        /*000a*/ 	.short	(.L_235 - .L_234)
.L_234:
        /*000c*/ 	.word	0x00000000
        /*0010*/ 	.short	0x0003
        /*0012*/ 	.short	0x0018
        /*0014*/ 	.byte	0x00, 0xf5, 0x21, 0x00


	//----- nvinfo : EIATTR_KPARAM_INFO
	.align		4
.L_235:
        /*0018*/ 	.byte	0x04, 0x17
        /*001a*/ 	.short	(.L_237 - .L_236)
.L_236:
        /*001c*/ 	.word	0x00000000
        /*0020*/ 	.short	0x0002
        /*0022*/ 	.short	0x0010
        /*0024*/ 	.byte	0x00, 0xf5, 0x21, 0x00


	//----- nvinfo : EIATTR_KPARAM_INFO
	.align		4
.L_237:
        /*0028*/ 	.byte	0x04, 0x17
        /*002a*/ 	.short	(.L_239 - .L_238)
.L_238:
        /*002c*/ 	.word	0x00000000
        /*0030*/ 	.short	0x0001
        /*0032*/ 	.short	0x0008
        /*0034*/ 	.byte	0x00, 0xf0, 0x05, 0x00


	//----- nvinfo : EIATTR_KPARAM_INFO
	.align		4
.L_239:
        /*0038*/ 	.byte	0x04, 0x17
        /*003a*/ 	.short	(.L_241 - .L_240)
.L_240:
        /*003c*/ 	.word	0x00000000
        /*0040*/ 	.short	0x0000
        /*0042*/ 	.short	0x0000
        /*0044*/ 	.byte	0x00, 0xf0, 0x21, 0x00


	//----- nvinfo : EIATTR_SPARSE_MMA_MASK
	.align		4
.L_241:
        /*0048*/ 	.byte	0x03, 0x50
        /*004a*/ 	.short	0x0000


	//----- nvinfo : EIATTR_MAXREG_COUNT
	.align		4
        /*004c*/ 	.byte	0x03, 0x1b
        /*004e*/ 	.short	0x00ff


	//----- nvinfo : EIATTR_MERCURY_ISA_VERSION
	.align		4
        /*0050*/ 	.byte	0x03, 0x5f
        /*0052*/ 	.short	0x0101


	//----- nvinfo : EIATTR_VRC_CTA_INIT_COUNT
	.align		4
        /*0054*/ 	.byte	0x02, 0x4a
	.zero		1
	.zero		1


	//----- nvinfo : EIATTR_EXIT_INSTR_OFFSETS
	.align		4
        /*0058*/ 	.byte	0x04, 0x1c
        /*005a*/ 	.short	(.L_243 - .L_242)


	//   ....[0]....
.L_242:
        /*005c*/ 	.word	0x000000c0


	//   ....[1]....
        /*0060*/ 	.word	0x000001f0


	//----- nvinfo : EIATTR_CRS_STACK_SIZE
	.align		4
.L_243:
        /*0064*/ 	.byte	0x04, 0x1e
        /*0066*/ 	.short	(.L_245 - .L_244)
.L_244:
        /*0068*/ 	.word	0x00000000


	//----- nvinfo : EIATTR_CBANK_PARAM_SIZE
	.align		4
.L_245:
        /*006c*/ 	.byte	0x03, 0x19
        /*006e*/ 	.short	0x0020


	//----- nvinfo : EIATTR_PARAM_CBANK
	.align		4
        /*0070*/ 	.byte	0x04, 0x0a
        /*0072*/ 	.short	(.L_247 - .L_246)
	.align		4
.L_246:
        /*0074*/ 	.word	index@(.nv.constant0._cupy_unpack_uint8)
        /*0078*/ 	.short	0x0380
        /*007a*/ 	.short	0x0020


	//----- nvinfo : EIATTR_SW_WAR
	.align		4
.L_247:
        /*007c*/ 	.byte	0x04, 0x36
        /*007e*/ 	.short	(.L_249 - .L_248)
.L_248:
        /*0080*/ 	.word	0x00000008
.L_249:


//--------------------- .nv.info._cupy_unpack_int8 --------------------------
	.section	.nv.info._cupy_unpack_int8,"",@"SHT_CUDA_INFO"
	.sectionflags	@""
	.align	4


	//----- nvinfo : EIATTR_CUDA_API_VERSION
	.align		4
        /*0000*/ 	.byte	0x04, 0x37
        /*0002*/ 	.short	(.L_251 - .L_250)
.L_250:
        /*0004*/ 	.word	0x00000082


	//----- nvinfo : EIATTR_KPARAM_INFO
	.align		4
.L_251:
        /*0008*/ 	.byte	0x04, 0x17
        /*000a*/ 	.short	(.L_253 - .L_252)
.L_252:
        /*000c*/ 	.word	0x00000000
        /*0010*/ 	.short	0x0003
        /*0012*/ 	.short	0x0018
        /*0014*/ 	.byte	0x00, 0xf5, 0x21, 0x00


	//----- nvinfo : EIATTR_KPARAM_INFO
	.align		4
.L_253:
        /*0018*/ 	.byte	0x04, 0x17
        /*001a*/ 	.short	(.L_255 - .L_254)
.L_254:
        /*001c*/ 	.word	0x00000000
        /*0020*/ 	.short	0x0002
        /*0022*/ 	.short	0x0010
        /*0024*/ 	.byte	0x00, 0xf5, 0x21, 0x00


	//----- nvinfo : EIATTR_KPARAM_INFO
	.align		4
.L_255:
        /*0028*/ 	.byte	0x04, 0x17
        /*002a*/ 	.short	(.L_257 - .L_256)
.L_256:
        /*002c*/ 	.word	0x00000000
        /*0030*/ 	.short	0x0001
        /*0032*/ 	.short	0x0008
        /*0034*/ 	.byte	0x00, 0xf0, 0x05, 0x00


	//----- nvinfo : EIATTR_KPARAM_INFO
	.align		4
.L_257:
        /*0038*/ 	.byte	0x04, 0x17
        /*003a*/ 	.short	(.L_259 - .L_258)
.L_258:
        /*003c*/ 	.word	0x00000000
        /*0040*/ 	.short	0x0000
        /*0042*/ 	.short	0x0000
        /*0044*/ 	.byte	0x00, 0xf0, 0x21, 0x00


	//----- nvinfo : EIATTR_SPARSE_MMA_MASK
	.align		4
.L_259:
        /*0048*/ 	.byte	0x03, 0x50
        /*004a*/ 	.short	0x0000


	//----- nvinfo : EIATTR_MAXREG_COUNT
	.align		4
        /*004c*/ 	.byte	0x03, 0x1b
        /*004e*/ 	.short	0x00ff


	//----- nvinfo : EIATTR_MERCURY_ISA_VERSION
	.align		4
        /*0050*/ 	.byte	0x03, 0x5f
        /*0052*/ 	.short	0x0101


	//----- nvinfo : EIATTR_VRC_CTA_INIT_COUNT
	.align		4
        /*0054*/ 	.byte	0x02, 0x4a
	.zero		1
	.zero		1


	//----- nvinfo : EIATTR_EXIT_INSTR_OFFSETS
	.align		4
        /*0058*/ 	.byte	0x04, 0x1c
        /*005a*/ 	.short	(.L_261 - .L_260)


	//   ....[0]....
.L_260:
        /*005c*/ 	.word	0x000000b0


	//   ....[1]....
        /*0060*/ 	.word	0x00000230


	//   ....[2]....
        /*0064*/ 	.word	0x00000320


	//----- nvinfo : EIATTR_CRS_STACK_SIZE
	.align		4
.L_261:
        /*0068*/ 	.byte	0x04, 0x1e
        /*006a*/ 	.short	(.L_263 - .L_262)
.L_262:
        /*006c*/ 	.word	0x00000000


	//----- nvinfo : EIATTR_CBANK_PARAM_SIZE
	.align		4
.L_263:
        /*0070*/ 	.byte	0x03, 0x19
        /*0072*/ 	.short	0x0020


	//----- nvinfo : EIATTR_PARAM_CBANK
	.align		4
        /*0074*/ 	.byte	0x04, 0x0a
        /*0076*/ 	.short	(.L_265 - .L_264)
	.align		4
.L_264:
        /*0078*/ 	.word	index@(.nv.constant0._cupy_unpack_int8)
        /*007c*/ 	.short	0x0380
        /*007e*/ 	.short	0x0020


	//----- nvinfo : EIATTR_SW_WAR
	.align		4
.L_265:
        /*0080*/ 	.byte	0x04, 0x36
        /*0082*/ 	.short	(.L_267 - .L_266)
.L_266:
        /*0084*/ 	.word	0x00000008
.L_267:


//--------------------- .nv.callgraph             --------------------------
	.section	.nv.callgraph,"",@"SHT_CUDA_CALLGRAPH"
	.align	4
	.sectionentsize	8
	.align		4
        /*0000*/ 	.word	0x00000000
	.align		4
        /*0004*/ 	.word	0xffffffff
	.align		4
        /*0008*/ 	.word	0x00000000
	.align		4
        /*000c*/ 	.word	0xfffffffe
	.align		4
        /*0010*/ 	.word	0x00000000
	.align		4
        /*0014*/ 	.word	0xfffffffd
	.align		4
        /*0018*/ 	.word	0x00000000
	.align		4
        /*001c*/ 	.word	0xfffffffc


//--------------------- .nv.constant4             --------------------------
	.section	.nv.constant4,"a",@progbits
	.align	8
	.align		8
.nv.constant4:
        /*0000*/ 	.dword	_ZN34_INTERNAL_3da22110_4_k_cu_ffa59efb4cuda3std3__45__cpo5beginE
	.align		8
        /*0008*/ 	.dword	_ZN34_INTERNAL_3da22110_4_k_cu_ffa59efb4cuda3std3__45__cpo3endE
	.align		8
        /*0010*/ 	.dword	_ZN34_INTERNAL_3da22110_4_k_cu_ffa59efb4cuda3std3__45__cpo6cbeginE
	.align		8
        /*0018*/ 	.dword	_ZN34_INTERNAL_3da22110_4_k_cu_ffa59efb4cuda3std3__45__cpo4cendE
	.align		8
        /*0020*/ 	.dword	_ZN34_INTERNAL_3da22110_4_k_cu_ffa59efb4cuda3std3__45__cpo6rbeginE
	.align		8
        /*0028*/ 	.dword	_ZN34_INTERNAL_3da22110_4_k_cu_ffa59efb4cuda3std3__45__cpo4rendE
	.align		8
        /*0030*/ 	.dword	_ZN34_INTERNAL_3da22110_4_k_cu_ffa59efb4cuda3std3__45__cpo7crbeginE
	.align		8
        /*0038*/ 	.dword	_ZN34_INTERNAL_3da22110_4_k_cu_ffa59efb4cuda3std3__45__cpo5crendE
	.align		8
        /*0040*/ 	.dword	_ZN34_INTERNAL_3da22110_4_k_cu_ffa59efb4cuda3std3__436_GLOBAL__N__3da22110_4_k_cu_ffa59efb6ignoreE
	.align		8
        /*0048*/ 	.dword	_ZN34_INTERNAL_3da22110_4_k_cu_ffa59efb4cuda3std3__419piecewise_constructE
	.align		8
        /*0050*/ 	.dword	_ZN34_INTERNAL_3da22110_4_k_cu_ffa59efb4cuda3std3__48in_placeE
	.align		8
        /*0058*/ 	.dword	_ZN34_INTERNAL_3da22110_4_k_cu_ffa59efb4cuda3std3__420unreachable_sentinelE
	.align		8
        /*0060*/ 	.dword	_ZN34_INTERNAL_3da22110_4_k_cu_ffa59efb4cuda3std6ranges3__45__cpo4swapE
	.align		8
        /*0068*/ 	.dword	_ZN34_INTERNAL_3da22110_4_k_cu_ffa59efb4cuda3std6ranges3__45__cpo9iter_moveE
	.align		8
        /*0070*/ 	.dword	_ZN34_INTERNAL_3da22110_4_k_cu_ffa59efb4cuda3std6ranges3__45__cpo5beginE
	.align		8
        /*0078*/ 	.dword	_ZN34_INTERNAL_3da22110_4_k_cu_ffa59efb4cuda3std6ranges3__45__cpo3endE
	.align		8
        /*0080*/ 	.dword	_ZN34_INTERNAL_3da22110_4_k_cu_ffa59efb4cuda3std6ranges3__45__cpo6cbeginE
	.align		8
        /*0088*/ 	.dword	_ZN34_INTERNAL_3da22110_4_k_cu_ffa59efb4cuda3std6ranges3__45__cpo4cendE
	.align		8
        /*0090*/ 	.dword	_ZN34_INTERNAL_3da22110_4_k_cu_ffa59efb4cuda3std6ranges3__45__cpo7advanceE
	.align		8
        /*0098*/ 	.dword	_ZN34_INTERNAL_3da22110_4_k_cu_ffa59efb4cuda3std6ranges3__45__cpo9iter_swapE
	.align		8
        /*00a0*/ 	.dword	_ZN34_INTERNAL_3da22110_4_k_cu_ffa59efb4cuda3std6ranges3__45__cpo4nextE
	.align		8
        /*00a8*/ 	.dword	_ZN34_INTERNAL_3da22110_4_k_cu_ffa59efb4cuda3std6ranges3__45__cpo4prevE
	.align		8
        /*00b0*/ 	.dword	_ZN34_INTERNAL_3da22110_4_k_cu_ffa59efb4cuda3std6ranges3__45__cpo4dataE
	.align		8
        /*00b8*/ 	.dword	_ZN34_INTERNAL_3da22110_4_k_cu_ffa59efb4cuda3std6ranges3__45__cpo5cdataE
	.align		8
        /*00c0*/ 	.dword	_ZN34_INTERNAL_3da22110_4_k_cu_ffa59efb4cuda3std6ranges3__45__cpo4sizeE
	.align		8
        /*00c8*/ 	.dword	_ZN34_INTERNAL_3da22110_4_k_cu_ffa59efb4cuda3std6ranges3__45__cpo5ssizeE
	.align		8
        /*00d0*/ 	.dword	_ZN34_INTERNAL_3da22110_4_k_cu_ffa59efb4cuda3std6ranges3__45__cpo8distanceE
	.align		8
        /*00d8*/ 	.dword	_ZN34_INTERNAL_3da22110_4_k_cu_ffa59efb6thrust24THRUST_300001_SM_1000_NS6system6detail10sequential3seqE


//--------------------- .text._cupy_unpack_complex128 --------------------------
	.section	.text._cupy_unpack_complex128,"ax",@progbits
	.align	128
        .global         _cupy_unpack_complex128
        .type           _cupy_unpack_complex128,@function
        .size           _cupy_unpack_complex128,(.L_x_56 - _cupy_unpack_complex128)
        .other          _cupy_unpack_complex128,@"STO_CUDA_ENTRY STV_DEFAULT"
_cupy_unpack_complex128:
.text._cupy_unpack_complex128:
[----:B------:R-:W-:Y:S01]  /*0000*/  LDC R1, c[0x0][0x37c] ;  /* 0x0000df00ff017b82 */ /* 0x000fe20000000800 */
[----:B------:R-:W0:Y:S07]  /*0010*/  S2R R3, SR_TID.X ;  /* 0x0000000000037919 */ /* 0x000e2e0000002100 */
[----:B------:R-:W0:Y:S01]  /*0020*/  S2UR UR4, SR_CTAID.X ;  /* 0x00000000000479c3 */ /* 0x000e220000002500 */
[----:B------:R-:W1:Y:S07]  /*0030*/  LDCU.64 UR8, c[0x0][0x380] ;  /* 0x00007000ff0877ac */ /* 0x000e6e0008000a00 */
[----:B------:R-:W0:Y:S01]  /*0040*/  LDC R0, c[0x0][0x360] ;  /* 0x0000d800ff007b82 */ /* 0x000e220000000800 */
[----:B------:R-:W2:Y:S01]  /*0050*/  LDCU UR5, c[0x0][0x370] ;  /* 0x00006e00ff0577ac */ /* 0x000ea20008000800 */
[----:B0-----:R-:W-:-:S02]  /*0060*/  IMAD R3, R0, UR4, R3 ;  /* 0x0000000400037c24 */ /* 0x001fc4000f8e0203 */
[----:B--2---:R-:W-:-:S03]  /*0070*/  IMAD R0, R0, UR5, RZ ;  /* 0x0000000500007c24 */ /* 0x004fc6000f8e02ff */
[----:B-1----:R-:W-:Y:S02]  /*0080*/  ISETP.GE.U32.AND P0, PT, R3, UR8, PT ;  /* 0x0000000803007c0c */ /* 0x002fe4000bf06070 */
[----:B------:R-:W-:-:S04]  /*0090*/  SHF.R.S32.HI R2, RZ, 0x1f, R3 ;  /* 0x0000001fff027819 */ /* 0x000fc80000011403 */
[----:B------:R-:W-:-:S13]  /*00a0*/  ISETP.GE.U32.AND.EX P0, PT, R2, UR9, PT, P0 ;  /* 0x0000000902007c0c */ /* 0x000fda000bf06100 */
[----:B------:R-:W-:Y:S05]  /*00b0*/  @P0 EXIT ;  /* 0x000000000000094d */ /* 0x000fea0003800000 */
[----:B------:R-:W0:Y:S01]  /*00c0*/  LDCU.U8 UR4, c[0x0][0x388] ;  /* 0x00007100ff0477ac */ /* 0x000e220008000000 */
[----:B------:R-:W-:Y:S02]  /*00d0*/  IMAD.MOV.U32 R11, RZ, RZ, R2 ;  /* 0x000000ffff0b7224 */ /* 0x000fe400078e0002 */
[----:B------:R-:W-:Y:S01]  /*00e0*/  IMAD.MOV.U32 R2, RZ, RZ, R3 ;  /* 0x000000ffff027224 */ /* 0x000fe200078e0003 */
[----:B------:R-:W1:Y:S01]  /*00f0*/  LDCU.64 UR6, c[0x0][0x358] ;  /* 0x00006b00ff0677ac */ /* 0x000e620008000a00 */
[----:B------:R-:W2:Y:S01]  /*0100*/  LDCU.128 UR12, c[0x0][0x390] ;  /* 0x00007200ff0c77ac */ /* 0x000ea20008000c00 */
[----:B------:R-:W3:Y:S01]  /*0110*/  LDCU.128 UR16, c[0x0][0x390] ;  /* 0x00007200ff1077ac */ /* 0x000ee20008000c00 */
[----:B0-----:R-:W-:-:S04]  /*0120*/  UPRMT UR4, UR4, 0x8880, URZ ;  /* 0x0000888004047896 */ /* 0x001fc800080000ff */
[----:B------:R-:W-:-:S09]  /*0130*/  UISETP.NE.AND UP0, UPT, UR4, URZ, UPT ;  /* 0x000000ff0400728c */ /* 0x000fd2000bf05270 */
[----:B-123--:R-:W-:Y:S05]  /*0140*/  BRA.U !UP0, `(.L_x_0) ;  /* 0x0000000108447547 */ /* 0x00efea000b800000 */
[----:B------:R-:W-:Y:S01]  /*0150*/  BSSY.RECONVERGENT B0, `(.L_x_1) ;  /* 0x000000f000007945 */ /* 0x000fe20003800200 */
.L_x_2:
[C---:B0-----:R-:W-:Y:S01]  /*0160*/  IMAD.SHL.U32 R8, R2.reuse, 0x10, RZ ;  /* 0x0000001002087824 */ /* 0x041fe200078e00ff */
[----:B------:R-:W-:-:S04]  /*0170*/  SHF.L.U64.HI R2, R2, 0x4, R11 ;  /* 0x0000000402027819 */ /* 0x000fc8000001020b */
[----:B------:R-:W-:-:S04]  /*0180*/  IADD3 R4, P0, PT, R8, UR12, RZ ;  /* 0x0000000c08047c10 */ /* 0x000fc8000ff1e0ff */
[----:B------:R-:W-:-:S06]  /*0190*/  IADD3.X R5, PT, PT, R2, UR13, RZ, P0, !PT ;  /* 0x0000000d02057c10 */ /* 0x000fcc00087fe4ff */
[----:B------:R-:W2:Y:S01]  /*01a0*/  LDG.E.128.CONSTANT R4, desc[UR6][R4.64] ;  /* 0x0000000604047981 */ /* 0x000ea2000c1e9d00 */
[----:B------:R-:W-:-:S04]  /*01b0*/  IADD3 R8, P0, PT, R8, UR14, RZ ;  /* 0x0000000e08087c10 */ /* 0x000fc8000ff1e0ff */
[----:B------:R-:W-:Y:S01]  /*01c0*/  IADD3.X R9, PT, PT, R2, UR15, RZ, P0, !PT ;  /* 0x0000000f02097c10 */ /* 0x000fe200087fe4ff */
[----:B------:R-:W-:-:S04]  /*01d0*/  IMAD.IADD R2, R0, 0x1, R3 ;  /* 0x0000000100027824 */ /* 0x000fc800078e0203 */
[--C-:B------:R-:W-:Y:S01]  /*01e0*/  IMAD.MOV.U32 R3, RZ, RZ, R2.reuse ;  /* 0x000000ffff037224 */ /* 0x100fe200078e0002 */
[----:B------:R-:W-:Y:S02]  /*01f0*/  ISETP.GE.U32.AND P0, PT, R2, UR8, PT ;  /* 0x0000000802007c0c */ /* 0x000fe4000bf06070 */
[----:B------:R-:W-:-:S04]  /*0200*/  SHF.R.S32.HI R11, RZ, 0x1f, R2 ;  /* 0x0000001fff0b7819 */ /* 0x000fc80000011402 */
[----:B------:R-:W-:Y:S01]  /*0210*/  ISETP.GE.U32.AND.EX P0, PT, R11, UR9, PT, P0 ;  /* 0x000000090b007c0c */ /* 0x000fe2000bf06100 */
[----:B--2---:R0:W-:-:S12]  /*0220*/  STG.E.128 desc[UR6][R8.64], R4 ;  /* 0x0000000408007986 */ /* 0x0041d8000c101d06 */
[----:B------:R-:W-:Y:S05]  /*0230*/  @!P0 BRA `(.L_x_2) ;  /* 0xfffffffc00c88947 */ /* 0x000fea000383ffff */
[----:B------:R-:W-:Y:S05]  /*0240*/  BSYNC.RECONVERGENT B0 ;  /* 0x0000000000007941 */ /* 0x000fea0003800200 */
.L_x_1:
[----:B------:R-:W-:Y:S05]  /*0250*/  EXIT ;  /* 0x000000000000794d */ /* 0x000fea0003800000 */
.L_x_0:
[----:B------:R-:W-:Y:S01]  /*0260*/  BSSY.RECONVERGENT B0, `(.L_x_3) ;  /* 0x0000016000007945 */ /* 0x000fe20003800200 */
.L_x_4:
[C---:B------:R-:W-:Y:S01]  /*0270*/  IMAD.SHL.U32 R8, R2.reuse, 0x10, RZ ;  /* 0x0000001002087824 */ /* 0x040fe200078e00ff */
[----:B------:R-:W-:-:S04]  /*0280*/  SHF.L.U64.HI R11, R2, 0x4, R11 ;  /* 0x00000004020b7819 */ /* 0x000fc8000001020b */
[----:B------:R-:W-:-:S04]  /*0290*/  IADD3 R4, P0, PT, R8, UR16, RZ ;  /* 0x0000001008047c10 */ /* 0x000fc8000ff1e0ff */
[----:B------:R-:W-:-:S06]  /*02a0*/  IADD3.X R5, PT, PT, R11, UR17, RZ, P0, !PT ;  /* 0x000000110b057c10 */ /* 0x000fcc00087fe4ff */
[----:B------:R-:W2:Y:S01]  /*02b0*/  LDG.E.128.CONSTANT R4, desc[UR6][R4.64] ;  /* 0x0000000604047981 */ /* 0x000ea2000c1e9d00 */
[----:B------:R-:W-:-:S04]  /*02c0*/  IADD3 R8, P0, PT, R8, UR18, RZ ;  /* 0x0000001208087c10 */ /* 0x000fc8000ff1e0ff */
[----:B------:R-:W-:Y:S02]  /*02d0*/  IADD3.X R9, PT, PT, R11, UR19, RZ, P0, !PT ;  /* 0x000000130b097c10 */ /* 0x000fe400087fe4ff */
[----:B--2---:R-:W-:Y:S02]  /*02e0*/  PRMT R2, R4, 0x123, RZ ;  /* 0x0000012304027816 */ /* 0x004fe400000000ff */
[----:B------:R-:W-:Y:S02]  /*02f0*/  PRMT R11, R5, 0x123, RZ ;  /* 0x00000123050b7816 */ /* 0x000fe400000000ff */
[----:B------:R-:W-:Y:S01]  /*0300*/  PRMT R10, R6, 0x123, RZ ;  /* 0x00000123060a7816 */ /* 0x000fe200000000ff */
[----:B------:R-:W-:Y:S01]  /*0310*/  IMAD.MOV.U32 R5, RZ, RZ, R2 ;  /* 0x000000ffff057224 */ /* 0x000fe200078e0002 */
[----:B------:R-:W-:Y:S01]  /*0320*/  PRMT R6, R7, 0x123, RZ ;  /* 0x0000012307067816 */ /* 0x000fe200000000ff */
[----:B------:R-:W-:Y:S02]  /*0330*/  IMAD.MOV.U32 R4, RZ, RZ, R11 ;  /* 0x000000ffff047224 */ /* 0x000fe400078e000b */
[----:B------:R-:W-:-:S02]  /*0340*/  IMAD.MOV.U32 R7, RZ, RZ, R10 ;  /* 0x000000ffff077224 */ /* 0x000fc400078e000a */
[----:B------:R-:W-:-:S03]  /*0350*/  IMAD.IADD R2, R0, 0x1, R3 ;  /* 0x0000000100027824 */ /* 0x000fc600078e0203 */
[----:B------:R0:W-:Y:S01]  /*0360*/  STG.E.128 desc[UR6][R8.64], R4 ;  /* 0x0000000408007986 */ /* 0x0001e2000c101d06 */
[--C-:B------:R-:W-:Y:S01]  /*0370*/  IMAD.MOV.U32 R3, RZ, RZ, R2.reuse ;  /* 0x000000ffff037224 */ /* 0x100fe200078e0002 */
[----:B------:R-:W-:Y:S02]  /*0380*/  ISETP.GE.U32.AND P0, PT, R2, UR8, PT ;  /* 0x0000000802007c0c */ /* 0x000fe4000bf06070 */
[----:B------:R-:W-:-:S04]  /*0390*/  SHF.R.S32.HI R11, RZ, 0x1f, R2 ;  /* 0x0000001fff0b7819 */ /* 0x000fc80000011402 */
[----:B------:R-:W-:-:S13]  /*03a0*/  ISETP.GE.U32.AND.EX P0, PT, R11, UR9, PT, P0 ;  /* 0x000000090b007c0c */ /* 0x000fda000bf06100 */
[----:B0-----:R-:W-:Y:S05]  /*03b0*/  @!P0 BRA `(.L_x_4) ;  /* 0xfffffffc00ac8947 */ /* 0x001fea000383ffff */
[----:B------:R-:W-:Y:S05]  /*03c0*/  BSYNC.RECONVERGENT B0 ;  /* 0x0000000000007941 */ /* 0x000fea0003800200 */
.L_x_3:
[----:B------:R-:W-:Y:S05]  /*03d0*/  EXIT ;  /* 0x000000000000794d */ /* 0x000fea0003800000 */
.L_x_5:
[----:B------:R-:W-:-:S00]  /*03e0*/  BRA `(.L_x_5) ;  /* 0xfffffffc00fc7947 */ /* 0x000fc0000383ffff */
[----:B------:R-:W-:-:S00]  /*03f0*/  NOP ;  /* 0x0000000000007918 */ /* 0x000fc00000000000 */
        /* <DEDUP_REMOVED lines=8> */
.L_x_56:


//--------------------- .text._cupy_unpack_complex64 --------------------------
	.section	.text._cupy_unpack_complex64,"ax",@progbits
	.align	128
        .global         _cupy_unpack_complex64
        .type           _cupy_unpack_complex64,@function
        .size           _cupy_unpack_complex64,(.L_x_57 - _cupy_unpack_complex64)
        .other          _cupy_unpack_complex64,@"STO_CUDA_ENTRY STV_DEFAULT"
_cupy_unpack_complex64:
.text._cupy_unpack_complex64:
        /* <DEDUP_REMOVED lines=22> */
.L_x_8:
[C---:B0-----:R-:W-:Y:S01]  /*0160*/  IMAD.SHL.U32 R4, R7.reuse, 0x8, RZ ;  /* 0x0000000807047824 */ /* 0x041fe200078e00ff */
[----:B------:R-:W-:-:S04]  /*0170*/  SHF.L.U64.HI R5, R7, 0x3, R10 ;  /* 0x0000000307057819 */ /* 0x000fc8000001020a */
[----:B------:R-:W-:-:S04]  /*0180*/  IADD3 R2, P0, PT, R4, UR12, RZ ;  /* 0x0000000c04027c10 */ /* 0x000fc8000ff1e0ff */
[----:B------:R-:W-:-:S06]  /*0190*/  IADD3.X R3, PT, PT, R5, UR13, RZ, P0, !PT ;  /* 0x0000000d05037c10 */ /* 0x000fcc00087fe4ff */
[----:B------:R-:W2:Y:S01]  /*01a0*/  LDG.E.64.CONSTANT R2, desc[UR6][R2.64] ;  /* 0x0000000602027981 */ /* 0x000ea2000c1e9b00 */
[----:B------:R-:W-:Y:S01]  /*01b0*/  IADD3 R4, P0, PT, R4, UR14, RZ ;  /* 0x0000000e04047c10 */ /* 0x000fe2000ff1e0ff */
[----:B------:R-:W-:-:S03]  /*01c0*/  IMAD.IADD R7, R6, 0x1, R0 ;  /* 0x0000000106077824 */ /* 0x000fc600078e0200 */
[----:B------:R-:W-:Y:S01]  /*01d0*/  IADD3.X R5, PT, PT, R5, UR15, RZ, P0, !PT ;  /* 0x0000000f05057c10 */ /* 0x000fe200087fe4ff */
[--C-:B------:R-:W-:Y:S01]  /*01e0*/  IMAD.MOV.U32 R0, RZ, RZ, R7.reuse ;  /* 0x000000ffff007224 */ /* 0x100fe200078e0007 */
[----:B------:R-:W-:Y:S02]  /*01f0*/  ISETP.GE.U32.AND P0, PT, R7, UR8, PT ;  /* 0x0000000807007c0c */ /* 0x000fe4000bf06070 */
[----:B------:R-:W-:-:S04]  /*0200*/  SHF.R.S32.HI R10, RZ, 0x1f, R7 ;  /* 0x0000001fff0a7819 */ /* 0x000fc80000011407 */
[----:B------:R-:W-:Y:S01]  /*0210*/  ISETP.GE.U32.AND.EX P0, PT, R10, UR9, PT, P0 ;  /* 0x000000090a007c0c */ /* 0x000fe2000bf06100 */
[----:B--2---:R0:W-:-:S12]  /*0220*/  STG.E.64 desc[UR6][R4.64], R2 ;  /* 0x0000000204007986 */ /* 0x0041d8000c101b06 */
[----:B------:R-:W-:Y:S05]  /*0230*/  @!P0 BRA `(.L_x_8) ;  /* 0xfffffffc00c88947 */ /* 0x000fea000383ffff */
[----:B------:R-:W-:Y:S05]  /*0240*/  BSYNC.RECONVERGENT B0 ;  /* 0x0000000000007941 */ /* 0x000fea0003800200 */
.L_x_7:
[----:B------:R-:W-:Y:S05]  /*0250*/  EXIT ;  /* 0x000000000000794d */ /* 0x000fea0003800000 */
.L_x_6:
[----:B------:R-:W-:Y:S01]  /*0260*/  BSSY.RECONVERGENT B0, `(.L_x_9) ;  /* 0x0000011000007945 */ /* 0x000fe20003800200 */
.L_x_10:
        /* <DEDUP_REMOVED lines=11> */
[----:B------:R-:W-:Y:S02]  /*0320*/  ISETP.GE.U32.AND.EX P0, PT, R10, UR9, PT, P0 ;  /* 0x000000090a007c0c */ /* 0x000fe4000bf06100 */
[----:B--2---:R-:W-:Y:S02]  /*0330*/  PRMT R8, R2, 0x123, RZ ;  /* 0x0000012302087816 */ /* 0x004fe400000000ff */
[----:B------:R-:W-:-:S05]  /*0340*/  PRMT R9, R3, 0x123, RZ ;  /* 0x0000012303097816 */ /* 0x000fca00000000ff */
[----:B------:R0:W-:Y:S04]  /*0350*/  STG.E.64 desc[UR6][R4.64], R8 ;  /* 0x0000000804007986 */ /* 0x0001e8000c101b06 */
[----:B------:R-:W-:Y:S05]  /*0360*/  @!P0 BRA `(.L_x_10) ;  /* 0xfffffffc00c08947 */ /* 0x000fea000383ffff */
[----:B------:R-:W-:Y:S05]  /*0370*/  BSYNC.RECONVERGENT B0 ;  /* 0x0000000000007941 */ /* 0x000fea0003800200 */
.L_x_9:
[----:B------:R-:W-:Y:S05]  /*0380*/  EXIT ;  /* 0x000000000000794d */ /* 0x000fea0003800000 */
.L_x_11:
        /* <DEDUP_REMOVED lines=15> */
.L_x_57:


//--------------------- .text._cupy_unpack_float64 --------------------------
	.section	.text._cupy_unpack_float64,"ax",@progbits
	.align	128
        .global         _cupy_unpack_float64
        .type           _cupy_unpack_float64,@function
        .size           _cupy_unpack_float64,(.L_x_58 - _cupy_unpack_float64)
        .other          _cupy_unpack_float64,@"STO_CUDA_ENTRY STV_DEFAULT"
_cupy_unpack_float64:
.text._cupy_unpack_float64:
        /* <DEDUP_REMOVED lines=22> */
.L_x_14:
        /* <DEDUP_REMOVED lines=15> */
.L_x_13:
[----:B------:R-:W-:Y:S05]  /*0250*/  EXIT ;  /* 0x000000000000794d */ /* 0x000fea0003800000 */
.L_x_12:
[----:B------:R-:W-:Y:S01]  /*0260*/  BSSY.RECONVERGENT B0, `(.L_x_15) ;  /* 0x0000011000007945 */ /* 0x000fe20003800200 */
.L_x_16:
        /* <DEDUP_REMOVED lines=17> */
.L_x_15:
[----:B------:R-:W-:Y:S05]  /*0380*/  EXIT ;  /* 0x000000000000794d */ /* 0x000fea0003800000 */
.L_x_17:
        /* <DEDUP_REMOVED lines=15> */
.L_x_58:


//--------------------- .text._cupy_unpack_float32 --------------------------
	.section	.text._cupy_unpack_float32,"ax",@progbits
	.align	128
        .global         _cupy_unpack_float32
        .type           _cupy_unpack_float32,@function
        .size           _cupy_unpack_float32,(.L_x_59 - _cupy_unpack_float32)
        .other          _cupy_unpack_float32,@"STO_CUDA_ENTRY STV_DEFAULT"
_cupy_unpack_float32:
.text._cupy_unpack_float32:
        /* <DEDUP_REMOVED lines=22> */
.L_x_20:
[C---:B0-----:R-:W-:Y:S01]  /*0160*/  IMAD.SHL.U32 R4, R8.reuse, 0x4, RZ ;  /* 0x0000000408047824 */ /* 0x041fe200078e00ff */
[----:B------:R-:W-:-:S04]  /*0170*/  SHF.L.U64.HI R5, R8, 0x2, R9 ;  /* 0x0000000208057819 */ /* 0x000fc80000010209 */
[----:B------:R-:W-:-:S04]  /*0180*/  IADD3 R2, P0, PT, R4, UR12, RZ ;  /* 0x0000000c04027c10 */ /* 0x000fc8000ff1e0ff */
[----:B------:R-:W-:-:S06]  /*0190*/  IADD3.X R3, PT, PT, R5, UR13, RZ, P0, !PT ;  /* 0x0000000d05037c10 */ /* 0x000fcc00087fe4ff */
[----:B------:R-:W2:Y:S01]  /*01a0*/  LDG.E.CONSTANT R3, desc[UR6][R2.64] ;  /* 0x0000000602037981 */ /* 0x000ea2000c1e9900 */
[----:B------:R-:W-:Y:S01]  /*01b0*/  IADD3 R4, P0, PT, R4, UR14, RZ ;  /* 0x0000000e04047c10 */ /* 0x000fe2000ff1e0ff */
[----:B------:R-:W-:-:S03]  /*01c0*/  IMAD.IADD R8, R6, 0x1, R0 ;  /* 0x0000000106087824 */ /* 0x000fc600078e0200 */
[----:B------:R-:W-:Y:S01]  /*01d0*/  IADD3.X R5, PT, PT, R5, UR15, RZ, P0, !PT ;  /* 0x0000000f05057c10 */ /* 0x000fe200087fe4ff */
[--C-:B------:R-:W-:Y:S01]  /*01e0*/  IMAD.MOV.U32 R0, RZ, RZ, R8.reuse ;  /* 0x000000ffff007224 */ /* 0x100fe200078e0008 */
[----:B------:R-:W-:Y:S02]  /*01f0*/  ISETP.GE.U32.AND P0, PT, R8, UR8, PT ;  /* 0x0000000808007c0c */ /* 0x000fe4000bf06070 */
[----:B------:R-:W-:-:S04]  /*0200*/  SHF.R.S32.HI R9, RZ, 0x1f, R8 ;  /* 0x0000001fff097819 */ /* 0x000fc80000011408 */
[----:B------:R-:W-:Y:S01]  /*0210*/  ISETP.GE.U32.AND.EX P0, PT, R9, UR9, PT, P0 ;  /* 0x0000000909007c0c */ /* 0x000fe2000bf06100 */
[----:B--2---:R0:W-:-:S12]  /*0220*/  STG.E desc[UR6][R4.64], R3 ;  /* 0x0000000304007986 */ /* 0x0041d8000c101906 */
[----:B------:R-:W-:Y:S05]  /*0230*/  @!P0 BRA `(.L_x_20) ;  /* 0xfffffffc00c88947 */ /* 0x000fea000383ffff */
[----:B------:R-:W-:Y:S05]  /*0240*/  BSYNC.RECONVERGENT B0 ;  /* 0x0000000000007941 */ /* 0x000fea0003800200 */
.L_x_19:
[----:B------:R-:W-:Y:S05]  /*0250*/  EXIT ;  /* 0x000000000000794d */ /* 0x000fea0003800000 */
.L_x_18:
[----:B------:R-:W-:Y:S01]  /*0260*/  BSSY.RECONVERGENT B0, `(.L_x_21) ;  /* 0x0000010000007945 */ /* 0x000fe20003800200 */
.L_x_22:
[C---:B0-----:R-:W-:Y:S01]  /*0270*/  IMAD.SHL.U32 R4, R8.reuse, 0x4, RZ ;  /* 0x0000000408047824 */ /* 0x041fe200078e00ff */
[----:B------:R-:W-:-:S04]  /*0280*/  SHF.L.U64.HI R9, R8, 0x2, R9 ;  /* 0x0000000208097819 */ /* 0x000fc80000010209 */
[----:B------:R-:W-:-:S04]  /*0290*/  IADD3 R2, P0, PT, R4, UR16, RZ ;  /* 0x0000001004027c10 */ /* 0x000fc8000ff1e0ff */
[----:B------:R-:W-:-:S05]  /*02a0*/  IADD3.X R3, PT, PT, R9, UR17, RZ, P0, !PT ;  /* 0x0000001109037c10 */ /* 0x000fca00087fe4ff */
[----:B------:R-:W2:Y:S01]  /*02b0*/  LDG.E.CONSTANT R2, desc[UR6][R2.64] ;  /* 0x0000000602027981 */ /* 0x000ea2000c1e9900 */
[----:B------:R-:W-:Y:S01]  /*02c0*/  IADD3 R4, P0, PT, R4, UR18, RZ ;  /* 0x0000001204047c10 */ /* 0x000fe2000ff1e0ff */
[----:B------:R-:W-:-:S03]  /*02d0*/  IMAD.IADD R8, R6, 0x1, R0 ;  /* 0x0000000106087824 */ /* 0x000fc600078e0200 */
[----:B------:R-:W-:Y:S01]  /*02e0*/  IADD3.X R5, PT, PT, R9, UR19, RZ, P0, !PT ;  /* 0x0000001309057c10 */ /* 0x000fe200087fe4ff */
[--C-:B------:R-:W-:Y:S01]  /*02f0*/  IMAD.MOV.U32 R0, RZ, RZ, R8.reuse ;  /* 0x000000ffff007224 */ /* 0x100fe200078e0008 */
[----:B------:R-:W-:Y:S02]  /*0300*/  ISETP.GE.U32.AND P0, PT, R8, UR8, PT ;  /* 0x0000000808007c0c */ /* 0x000fe4000bf06070 */
[----:B------:R-:W-:-:S04]  /*0310*/  SHF.R.S32.HI R9, RZ, 0x1f, R8 ;  /* 0x0000001fff097819 */ /* 0x000fc80000011408 */
[----:B------:R-:W-:Y:S02]  /*0320*/  ISETP.GE.U32.AND.EX P0, PT, R9, UR9, PT, P0 ;  /* 0x0000000909007c0c */ /* 0x000fe4000bf06100 */
[----:B--2---:R-:W-:-:S05]  /*0330*/  PRMT R7, R2, 0x123, RZ ;  /* 0x0000012302077816 */ /* 0x004fca00000000ff */
[----:B------:R0:W-:Y:S06]  /*0340*/  STG.E desc[UR6][R4.64], R7 ;  /* 0x0000000704007986 */ /* 0x0001ec000c101906 */
[----:B------:R-:W-:Y:S05]  /*0350*/  @!P0 BRA `(.L_x_22) ;  /* 0xfffffffc00c48947 */ /* 0x000fea000383ffff */
[----:B------:R-:W-:Y:S05]  /*0360*/  BSYNC.RECONVERGENT B0 ;  /* 0x0000000000007941 */ /* 0x000fea0003800200 */
.L_x_21:
[----:B------:R-:W-:Y:S05]  /*0370*/  EXIT ;  /* 0x000000000000794d */ /* 0x000fea0003800000 */
.L_x_23:
        /* <DEDUP_REMOVED lines=16> */
.L_x_59:


//--------------------- .text._cupy_unpack_uint32 --------------------------
	.section	.text._cupy_unpack_uint32,"ax",@progbits
	.align	128
        .global         _cupy_unpack_uint32
        .type           _cupy_unpack_uint32,@function
        .size           _cupy_unpack_uint32,(.L_x_60 - _cupy_unpack_uint32)
        .other          _cupy_unpack_uint32,@"STO_CUDA_ENTRY STV_DEFAULT"
_cupy_unpack_uint32:
.text._cupy_unpack_uint32:
        /* <DEDUP_REMOVED lines=22> */
.L_x_26:
        /* <DEDUP_REMOVED lines=15> */
.L_x_25:
[----:B------:R-:W-:Y:S05]  /*0250*/  EXIT ;  /* 0x000000000000794d */ /* 0x000fea0003800000 */
.L_x_24:
[----:B------:R-:W-:Y:S01]  /*0260*/  BSSY.RECONVERGENT B0, `(.L_x_27) ;  /* 0x0000010000007945 */ /* 0x000fe20003800200 */
.L_x_28:
        /* <DEDUP_REMOVED lines=16> */
.L_x_27:
[----:B------:R-:W-:Y:S05]  /*0370*/  EXIT ;  /* 0x000000000000794d */ /* 0x000fea0003800000 */
.L_x_29:
        /* <DEDUP_REMOVED lines=16> */
.L_x_60:


//--------------------- .text._cupy_unpack_int32  --------------------------
	.section	.text._cupy_unpack_int32,"ax",@progbits
	.align	128
        .global         _cupy_unpack_int32
        .type           _cupy_unpack_int32,@function
        .size           _cupy_unpack_int32,(.L_x_61 - _cupy_unpack_int32)
        .other          _cupy_unpack_int32,@"STO_CUDA_ENTRY STV_DEFAULT"
_cupy_unpack_int32:
.text._cupy_unpack_int32:
        /* <DEDUP_REMOVED lines=22> */
.L_x_32:
        /* <DEDUP_REMOVED lines=15> */
.L_x_31:
[----:B------:R-:W-:Y:S05]  /*0250*/  EXIT ;  /* 0x000000000000794d */ /* 0x000fea0003800000 */
.L_x_30:
[----:B------:R-:W-:Y:S01]  /*0260*/  BSSY.RECONVERGENT B0, `(.L_x_33) ;  /* 0x0000010000007945 */ /* 0x000fe20003800200 */
.L_x_34:
        /* <DEDUP_REMOVED lines=16> */
.L_x_33:
[----:B------:R-:W-:Y:S05]  /*0370*/  EXIT ;  /* 0x000000000000794d */ /* 0x000fea0003800000 */
.L_x_35:
        /* <DEDUP_REMOVED lines=16> */
.L_x_61:


//--------------------- .text._cupy_unpack_uint16 --------------------------
	.section	.text._cupy_unpack_uint16,"ax",@progbits
	.align	128
        .global         _cupy_unpack_uint16
        .type           _cupy_unpack_uint16,@function
        .size           _cupy_unpack_uint16,(.L_x_62 - _cupy_unpack_uint16)
        .other          _cupy_unpack_uint16,@"STO_CUDA_ENTRY STV_DEFAULT"
_cupy_unpack_uint16:
.text._cupy_unpack_uint16:
        /* <DEDUP_REMOVED lines=22> */
.L_x_38:
[C---:B0-----:R-:W-:Y:S01]  /*0160*/  IMAD.SHL.U32 R4, R8.reuse, 0x2, RZ ;  /* 0x0000000208047824 */ /* 0x041fe200078e00ff */
[----:B------:R-:W-:-:S04]  /*0170*/  SHF.L.U64.HI R5, R8, 0x1, R9 ;  /* 0x0000000108057819 */ /* 0x000fc80000010209 */
[----:B------:R-:W-:-:S04]  /*0180*/  IADD3 R2, P0, PT, R4, UR12, RZ ;  /* 0x0000000c04027c10 */ /* 0x000fc8000ff1e0ff */
[----:B------:R-:W-:-:S06]  /*0190*/  IADD3.X R3, PT, PT, R5, UR13, RZ, P0, !PT ;  /* 0x0000000d05037c10 */ /* 0x000fcc00087fe4ff */
[----:B------:R-:W2:Y:S01]  /*01a0*/  LDG.E.U16.CONSTANT R3, desc[UR6][R2.64] ;  /* 0x0000000602037981 */ /* 0x000ea2000c1e9500 */
[----:B------:R-:W-:Y:S01]  /*01b0*/  IADD3 R4, P0, PT, R4, UR14, RZ ;  /* 0x0000000e04047c10 */ /* 0x000fe2000ff1e0ff */
[----:B------:R-:W-:-:S03]  /*01c0*/  IMAD.IADD R8, R6, 0x1, R0 ;  /* 0x0000000106087824 */ /* 0x000fc600078e0200 */
[----:B------:R-:W-:Y:S01]  /*01d0*/  IADD3.X R5, PT, PT, R5, UR15, RZ, P0, !PT ;  /* 0x0000000f05057c10 */ /* 0x000fe200087fe4ff */
[--C-:B------:R-:W-:Y:S01]  /*01e0*/  IMAD.MOV.U32 R0, RZ, RZ, R8.reuse ;  /* 0x000000ffff007224 */ /* 0x100fe200078e0008 */
[----:B------:R-:W-:Y:S02]  /*01f0*/  ISETP.GE.U32.AND P0, PT, R8, UR8, PT ;  /* 0x0000000808007c0c */ /* 0x000fe4000bf06070 */
[----:B------:R-:W-:-:S04]  /*0200*/  SHF.R.S32.HI R9, RZ, 0x1f, R8 ;  /* 0x0000001fff097819 */ /* 0x000fc80000011408 */
[----:B------:R-:W-:Y:S01]  /*0210*/  ISETP.GE.U32.AND.EX P0, PT, R9, UR9, PT, P0 ;  /* 0x0000000909007c0c */ /* 0x000fe2000bf06100 */
[----:B--2---:R0:W-:-:S12]  /*0220*/  STG.E.U16 desc[UR6][R4.64], R3 ;  /* 0x0000000304007986 */ /* 0x0041d8000c101506 */
[----:B------:R-:W-:Y:S05]  /*0230*/  @!P0 BRA `(.L_x_38) ;  /* 0xfffffffc00c88947 */ /* 0x000fea000383ffff */
[----:B------:R-:W-:Y:S05]  /*0240*/  BSYNC.RECONVERGENT B0 ;  /* 0x0000000000007941 */ /* 0x000fea0003800200 */
.L_x_37:
[----:B------:R-:W-:Y:S05]  /*0250*/  EXIT ;  /* 0x000000000000794d */ /* 0x000fea0003800000 */
.L_x_36:
[----:B------:R-:W-:Y:S01]  /*0260*/  BSSY.RECONVERGENT B0, `(.L_x_39) ;  /* 0x0000011000007945 */ /* 0x000fe20003800200 */
.L_x_40:
[C---:B0-----:R-:W-:Y:S01]  /*0270*/  IMAD.SHL.U32 R4, R8.reuse, 0x2, RZ ;  /* 0x0000000208047824 */ /* 0x041fe200078e00ff */
[----:B------:R-:W-:-:S04]  /*0280*/  SHF.L.U64.HI R9, R8, 0x1, R9 ;  /* 0x0000000108097819 */ /* 0x000fc80000010209 */
[----:B------:R-:W-:-:S04]  /*0290*/  IADD3 R2, P0, PT, R4, UR16, RZ ;  /* 0x0000001004027c10 */ /* 0x000fc8000ff1e0ff */
[----:B------:R-:W-:-:S05]  /*02a0*/  IADD3.X R3, PT, PT, R9, UR17, RZ, P0, !PT ;  /* 0x0000001109037c10 */ /* 0x000fca00087fe4ff */
[----:B------:R-:W2:Y:S01]  /*02b0*/  LDG.E.U16.CONSTANT R2, desc[UR6][R2.64] ;  /* 0x0000000602027981 */ /* 0x000ea2000c1e9500 */
[----:B------:R-:W-:Y:S01]  /*02c0*/  IADD3 R4, P0, PT, R4, UR18, RZ ;  /* 0x0000001204047c10 */ /* 0x000fe2000ff1e0ff */
[----:B------:R-:W-:-:S03]  /*02d0*/  IMAD.IADD R8, R6, 0x1, R0 ;  /* 0x0000000106087824 */ /* 0x000fc600078e0200 */
[----:B------:R-:W-:Y:S01]  /*02e0*/  IADD3.X R5, PT, PT, R9, UR19, RZ, P0, !PT ;  /* 0x0000001309057c10 */ /* 0x000fe200087fe4ff */
[--C-:B------:R-:W-:Y:S01]  /*02f0*/  IMAD.MOV.U32 R0, RZ, RZ, R8.reuse ;  /* 0x000000ffff007224 */ /* 0x100fe200078e0008 */
[----:B------:R-:W-:Y:S02]  /*0300*/  ISETP.GE.U32.AND P0, PT, R8, UR8, PT ;  /* 0x0000000808007c0c */ /* 0x000fe4000bf06070 */
[----:B------:R-:W-:-:S04]  /*0310*/  SHF.R.S32.HI R9, RZ, 0x1f, R8 ;  /* 0x0000001fff097819 */ /* 0x000fc80000011408 */
[----:B------:R-:W-:Y:S02]  /*0320*/  ISETP.GE.U32.AND.EX P0, PT, R9, UR9, PT, P0 ;  /* 0x0000000909007c0c */ /* 0x000fe4000bf06100 */
[----:B--2---:R-:W-:-:S05]  /*0330*/  SHF.R.U32.HI R7, RZ, 0x8, R2 ;  /* 0x00000008ff077819 */ /* 0x004fca0000011602 */
[----:B------:R-:W-:-:S05]  /*0340*/  IMAD R7, R2, 0x100, R7 ;  /* 0x0000010002077824 */ /* 0x000fca00078e0207 */
[----:B------:R0:W-:Y:S01]  /*0350*/  STG.E.U16 desc[UR6][R4.64], R7 ;  /* 0x0000000704007986 */ /* 0x0001e2000c101506 */
[----:B------:R-:W-:Y:S05]  /*0360*/  @!P0 BRA `(.L_x_40) ;  /* 0xfffffffc00c08947 */ /* 0x000fea000383ffff */
[----:B------:R-:W-:Y:S05]  /*0370*/  BSYNC.RECONVERGENT B0 ;  /* 0x0000000000007941 */ /* 0x000fea0003800200 */
.L_x_39:
[----:B------:R-:W-:Y:S05]  /*0380*/  EXIT ;  /* 0x000000000000794d */ /* 0x000fea0003800000 */
.L_x_41:
        /* <DEDUP_REMOVED lines=15> */
.L_x_62:


//--------------------- .text._cupy_unpack_int16  --------------------------
	.section	.text._cupy_unpack_int16,"ax",@progbits
	.align	128
        .global         _cupy_unpack_int16
        .type           _cupy_unpack_int16,@function
        .size           _cupy_unpack_int16,(.L_x_63 - _cupy_unpack_int16)
        .other          _cupy_unpack_int16,@"STO_CUDA_ENTRY STV_DEFAULT"
_cupy_unpack_int16:
.text._cupy_unpack_int16:
        /* <DEDUP_REMOVED lines=22> */
.L_x_44:
        /* <DEDUP_REMOVED lines=15> */
.L_x_43:
[----:B------:R-:W-:Y:S05]  /*0250*/  EXIT ;  /* 0x000000000000794d */ /* 0x000fea0003800000 */
.L_x_42:
[----:B------:R-:W-:Y:S01]  /*0260*/  BSSY.RECONVERGENT B0, `(.L_x_45) ;  /* 0x0000011000007945 */ /* 0x000fe20003800200 */
.L_x_46:
        /* <DEDUP_REMOVED lines=17> */
.L_x_45:
[----:B------:R-:W-:Y:S05]  /*0380*/  EXIT ;  /* 0x000000000000794d */ /* 0x000fea0003800000 */
.L_x_47:
        /* <DEDUP_REMOVED lines=15> */
.L_x_63:


//--------------------- .text._cupy_unpack_uint8  --------------------------
	.section	.text._cupy_unpack_uint8,"ax",@progbits
	.align	128
        .global         _cupy_unpack_uint8
        .type           _cupy_unpack_uint8,@function
        .size           _cupy_unpack_uint8,(.L_x_64 - _cupy_unpack_uint8)
        .other          _cupy_unpack_uint8,@"STO_CUDA_ENTRY STV_DEFAULT"
_cupy_unpack_uint8:
.text._cupy_unpack_uint8:
[----:B------:R-:W-:Y:S01]  /*0000*/  LDC R1, c[0x0][0x37c] ;  /* 0x0000df00ff017b82 */ /* 0x000fe20000000800 */
[----:B------:R-:W0:Y:S07]  /*0010*/  S2R R0, SR_TID.X ;  /* 0x0000000000007919 */ /* 0x000e2e0000002100 */
[----:B------:R-:W0:Y:S01]  /*0020*/  S2UR UR5, SR_CTAID.X ;  /* 0x00000000000579c3 */ /* 0x000e220000002500 */
[----:B------:R-:W1:Y:S01]  /*0030*/  LDCU.U8 UR4, c[0x0][0x388] ;  /* 0x00007100ff0477ac */ /* 0x000e620008000000 */
[----:B------:R-:W2:Y:S06]  /*0040*/  LDCU.64 UR8, c[0x0][0x380] ;  /* 0x00007000ff0877ac */ /* 0x000eac0008000a00 */
[----:B------:R-:W0:Y:S01]  /*0050*/  LDC R7, c[0x0][0x360] ;  /* 0x0000d800ff077b82 */ /* 0x000e220000000800 */
[----:B-1----:R-:W-:-:S06]  /*0060*/  UPRMT UR4, UR4, 0x8880, URZ ;  /* 0x0000888004047896 */ /* 0x002fcc00080000ff */
[----:B------:R-:W-:Y:S01]  /*0070*/  ISETP.NE.AND P0, PT, RZ, UR4, PT ;  /* 0x00000004ff007c0c */ /* 0x000fe2000bf05270 */
[----:B0-----:R-:W-:-:S05]  /*0080*/  IMAD R0, R7, UR5, R0 ;  /* 0x0000000507007c24 */ /* 0x001fca000f8e0200 */
[----:B--2---:R-:W-:Y:S02]  /*0090*/  ISETP.GE.U32.AND P1, PT, R0, UR8, PT ;  /* 0x0000000800007c0c */ /* 0x004fe4000bf26070 */
[----:B------:R-:W-:-:S04]  /*00a0*/  SHF.R.S32.HI R2, RZ, 0x1f, R0 ;  /* 0x0000001fff027819 */ /* 0x000fc80000011400 */
[----:B------:R-:W-:-:S13]  /*00b0*/  ISETP.GE.U32.OR.EX P0, PT, R2, UR9, !P0, P1 ;  /* 0x0000000902007c0c */ /* 0x000fda000c706510 */
[----:B------:R-:W-:Y:S05]  /*00c0*/  @P0 EXIT ;  /* 0x000000000000094d */ /* 0x000fea0003800000 */
[----:B------:R-:W0:Y:S01]  /*00d0*/  LDCU UR4, c[0x0][0x370] ;  /* 0x00006e00ff0477ac */ /* 0x000e220008000800 */
[----:B------:R-:W-:Y:S02]  /*00e0*/  IMAD.MOV.U32 R8, RZ, RZ, R2 ;  /* 0x000000ffff087224 */ /* 0x000fe400078e0002 */
[----:B------:R-:W-:Y:S01]  /*00f0*/  IMAD.MOV.U32 R6, RZ, RZ, R0 ;  /* 0x000000ffff067224 */ /* 0x000fe200078e0000 */
[----:B------:R-:W1:Y:S01]  /*0100*/  LDCU.64 UR6, c[0x0][0x358] ;  /* 0x00006b00ff0677ac */ /* 0x000e620008000a00 */
[----:B------:R-:W2:Y:S01]  /*0110*/  LDCU.128 UR12, c[0x0][0x390] ;  /* 0x00007200ff0c77ac */ /* 0x000ea20008000c00 */
[----:B0-----:R-:W-:-:S07]  /*0120*/  IMAD R7, R7, UR4, RZ ;  /* 0x0000000407077c24 */ /* 0x001fce000f8e02ff */
.L_x_48:
[----:B--2---:R-:W-:-:S04]  /*0130*/  IADD3 R2, P0, PT, R6, UR12, RZ ;  /* 0x0000000c06027c10 */ /* 0x004fc8000ff1e0ff */
[----:B0-----:R-:W-:-:S06]  /*0140*/  IADD3.X R3, PT, PT, R8, UR13, RZ, P0, !PT ;  /* 0x0000000d08037c10 */ /* 0x001fcc00087fe4ff */
[----:B-1----:R-:W2:Y:S01]  /*0150*/  LDG.E.U8.CONSTANT R3, desc[UR6][R2.64] ;  /* 0x0000000602037981 */ /* 0x002ea2000c1e9100 */
[----:B------:R-:W-:Y:S01]  /*0160*/  IADD3 R4, P0, PT, R6, UR14, RZ ;  /* 0x0000000e06047c10 */ /* 0x000fe2000ff1e0ff */
[----:B------:R-:W-:-:S03]  /*0170*/  IMAD.IADD R6, R7, 0x1, R0 ;  /* 0x0000000107067824 */ /* 0x000fc600078e0200 */
[----:B------:R-:W-:Y:S01]  /*0180*/  IADD3.X R5, PT, PT, R8, UR15, RZ, P0, !PT ;  /* 0x0000000f08057c10 */ /* 0x000fe200087fe4ff */
[--C-:B------:R-:W-:Y:S01]  /*0190*/  IMAD.MOV.U32 R0, RZ, RZ, R6.reuse ;  /* 0x000000ffff007224 */ /* 0x100fe200078e0006 */
[----:B------:R-:W-:Y:S02]  /*01a0*/  ISETP.GE.U32.AND P0, PT, R6, UR8, PT ;  /* 0x0000000806007c0c */ /* 0x000fe4000bf06070 */
[----:B------:R-:W-:-:S04]  /*01b0*/  SHF.R.S32.HI R8, RZ, 0x1f, R6 ;  /* 0x0000001fff087819 */ /* 0x000fc80000011406 */
[----:B------:R-:W-:Y:S01]  /*01c0*/  ISETP.GE.U32.AND.EX P0, PT, R8, UR9, PT, P0 ;  /* 0x0000000908007c0c */ /* 0x000fe2000bf06100 */
[----:B--2---:R0:W-:-:S12]  /*01d0*/  STG.E.U8 desc[UR6][R4.64], R3 ;  /* 0x0000000304007986 */ /* 0x0041d8000c101106 */
[----:B------:R-:W-:Y:S05]  /*01e0*/  @!P0 BRA `(.L_x_48) ;  /* 0xfffffffc00d08947 */ /* 0x000fea000383ffff */
[----:B------:R-:W-:Y:S05]  /*01f0*/  EXIT ;  /* 0x000000000000794d */ /* 0x000fea0003800000 */
.L_x_49:
        /* <DEDUP_REMOVED lines=16> */
.L_x_64:


//--------------------- .text._cupy_unpack_int8   --------------------------
	.section	.text._cupy_unpack_int8,"ax",@progbits
	.align	128
        .global         _cupy_unpack_int8
        .type           _cupy_unpack_int8,@function
        .size           _cupy_unpack_int8,(.L_x_65 - _cupy_unpack_int8)
        .other          _cupy_unpack_int8,@"STO_CUDA_ENTRY STV_DEFAULT"
_cupy_unpack_int8:
.text._cupy_unpack_int8:
        /* <DEDUP_REMOVED lines=22> */
.L_x_52:
[----:B------:R-:W-:-:S04]  /*0160*/  IADD3 R2, P0, PT, R7, UR12, RZ ;  /* 0x0000000c07027c10 */ /* 0x000fc8000ff1e0ff */
[----:B0-----:R-:W-:-:S06]  /*0170*/  IADD3.X R3, PT, PT, R8, UR13, RZ, P0, !PT ;  /* 0x0000000d08037c10 */ /* 0x001fcc00087fe4ff */
[----:B------:R-:W2:Y:S01]  /*0180*/  LDG.E.U8.CONSTANT R3, desc[UR6][R2.64] ;  /* 0x0000000602037981 */ /* 0x000ea2000c1e9100 */
        /* <DEDUP_REMOVED lines=9> */
[----:B------:R-:W-:Y:S05]  /*0220*/  BSYNC.RECONVERGENT B0 ;  /* 0x0000000000007941 */ /* 0x000fea0003800200 */
.L_x_51:
[----:B------:R-:W-:Y:S05]  /*0230*/  EXIT ;  /* 0x000000000000794d */ /* 0x000fea0003800000 */
.L_x_50:
[----:B------:R-:W-:Y:S01]  /*0240*/  BSSY.RECONVERGENT B0, `(.L_x_53) ;  /* 0x000000d000007945 */ /* 0x000fe20003800200 */
.L_x_54:
        /* <DEDUP_REMOVED lines=13> */
.L_x_53:
[----:B------:R-:W-:Y:S05]  /*0320*/  EXIT ;  /* 0x000000000000794d */ /* 0x000fea0003800000 */
.L_x_55:
        /* <DEDUP_REMOVED lines=13> */
.L_x_65:


//--------------------- .nv.shared.reserved.0     --------------------------
	.section	.nv.shared.reserved.0,"aw",@nobits
	.weak		__nv_reservedSMEM_offset_0_alias
	.size		__nv_reservedSMEM_offset_0_alias, 0, 64
	.other		__nv_reservedSMEM_offset_0_alias,@"STO_CUDA_RESERVED_SHARED STV_DEFAULT"
__nv_reservedSMEM_offset_0_alias:
	.zero		0
	.zero		64


//--------------------- .nv.global                --------------------------
	.section	.nv.global,"aw",@nobits
.nv.global:
	.type		_ZN34_INTERNAL_3da22110_4_k_cu_ffa59efb4cuda3std3__48in_placeE,@object
	.size		_ZN34_INTERNAL_3da22110_4_k_cu_ffa59efb4cuda3std3__48in_placeE,(_ZN34_INTERNAL_3da22110_4_k_cu_ffa59efb4cuda3std6ranges3__45__cpo8distanceE - _ZN34_INTERNAL_3da22110_4_k_cu_ffa59efb4cuda3std3__48in_placeE)
_ZN34_INTERNAL_3da22110_4_k_cu_ffa59efb4cuda3std3__48in_placeE:
	.zero		1
	.type		_ZN34_INTERNAL_3da22110_4_k_cu_ffa59efb4cuda3std6ranges3__45__cpo8distanceE,@object
	.size		_ZN34_INTERNAL_3da22110_4_k_cu_ffa59efb4cuda3std6ranges3__45__cpo8distanceE,(_ZN34_INTERNAL_3da22110_4_k_cu_ffa59efb4cuda3std3__45__cpo6cbeginE - _ZN34_INTERNAL_3da22110_4_k_cu_ffa59efb4cuda3std6ranges3__45__cpo8distanceE)
_ZN34_INTERNAL_3da22110_4_k_cu_ffa59efb4cuda3std6ranges3__45__cpo8distanceE:
	.zero		1
	.type		_ZN34_INTERNAL_3da22110_4_k_cu_ffa59efb4cuda3std3__45__cpo6cbeginE,@object
	.size		_ZN34_INTERNAL_3da22110_4_k_cu_ffa59efb4cuda3std3__45__cpo6cbeginE,(_ZN34_INTERNAL_3da22110_4_k_cu_ffa59efb4cuda3std6ranges3__45__cpo7advanceE - _ZN34_INTERNAL_3da22110_4_k_cu_ffa59efb4cuda3std3__45__cpo6cbeginE)
_ZN34_INTERNAL_3da22110_4_k_cu_ffa59efb4cuda3std3__45__cpo6cbeginE:
	.zero		1
	.type		_ZN34_INTERNAL_3da22110_4_k_cu_ffa59efb4cuda3std6ranges3__45__cpo7advanceE,@object
	.size		_ZN34_INTERNAL_3da22110_4_k_cu_ffa59efb4cuda3std6ranges3__45__cpo7advanceE,(_ZN34_INTERNAL_3da22110_4_k_cu_ffa59efb4cuda3std3__45__cpo7crbeginE - _ZN34_INTERNAL_3da22110_4_k_cu_ffa59efb4cuda3std6ranges3__45__cpo7advanceE)
_ZN34_INTERNAL_3da22110_4_k_cu_ffa59efb4cuda3std6ranges3__45__cpo7advanceE:
	.zero		1
	.type		_ZN34_INTERNAL_3da22110_4_k_cu_ffa59efb4cuda3std3__45__cpo7crbeginE,@object
	.size		_ZN34_INTERNAL_3da22110_4_k_cu_ffa59efb4cuda3std3__45__cpo7crbeginE,(_ZN34_INTERNAL_3da22110_4_k_cu_ffa59efb4cuda3std6ranges3__45__cpo4dataE - _ZN34_INTERNAL_3da22110_4_k_cu_ffa59efb4cuda3std3__45__cpo7crbeginE)
_ZN34_INTERNAL_3da22110_4_k_cu_ffa59efb4cuda3std3__45__cpo7crbeginE:
	.zero		1
	.type		_ZN34_INTERNAL_3da22110_4_k_cu_ffa59efb4cuda3std6ranges3__45__cpo4dataE,@object
	.size		_ZN34_INTERNAL_3da22110_4_k_cu_ffa59efb4cuda3std6ranges3__45__cpo4dataE,(_ZN34_INTERNAL_3da22110_4_k_cu_ffa59efb4cuda3std6ranges3__45__cpo5beginE - _ZN34_INTERNAL_3da22110_4_k_cu_ffa59efb4cuda3std6ranges3__45__cpo4dataE)
_ZN34_INTERNAL_3da22110_4_k_cu_ffa59efb4cuda3std6ranges3__45__cpo4dataE:
	.zero		1
	.type		_ZN34_INTERNAL_3da22110_4_k_cu_ffa59efb4cuda3std6ranges3__45__cpo5beginE,@object
	.size		_ZN34_INTERNAL_3da22110_4_k_cu_ffa59efb4cuda3std6ranges3__45__cpo5beginE,(_ZN34_INTERNAL_3da22110_4_k_cu_ffa59efb4cuda3std3__436_GLOBAL__N__3da22110_4_k_cu_ffa59efb6ignoreE - _ZN34_INTERNAL_3da22110_4_k_cu_ffa59efb4cuda3std6ranges3__45__cpo5beginE)
_ZN34_INTERNAL_3da22110_4_k_cu_ffa59efb4cuda3std6ranges3__45__cpo5beginE:
	.zero		1
	.type		_ZN34_INTERNAL_3da22110_4_k_cu_ffa59efb4cuda3std3__436_GLOBAL__N__3da22110_4_k_cu_ffa59efb6ignoreE,@object
	.size		_ZN34_INTERNAL_3da22110_4_k_cu_ffa59efb4cuda3std3__436_GLOBAL__N__3da22110_4_k_cu_ffa59efb6ignoreE,(_ZN34_INTERNAL_3da22110_4_k_cu_ffa59efb4cuda3std6ranges3__45__cpo4sizeE - _ZN34_INTERNAL_3da22110_4_k_cu_ffa59efb4cuda3std3__436_GLOBAL__N__3da22110_4_k_cu_ffa59efb6ignoreE)
_ZN34_INTERNAL_3da22110_4_k_cu_ffa59efb4cuda3std3__436_GLOBAL__N__3da22110_4_k_cu_ffa59efb6ignoreE:
	.zero		1
	.type		_ZN34_INTERNAL_3da22110_4_k_cu_ffa59efb4cuda3std6ranges3__45__cpo4sizeE,@object
	.size		_ZN34_INTERNAL_3da22110_4_k_cu_ffa59efb4cuda3std6ranges3__45__cpo4sizeE,(_ZN34_INTERNAL_3da22110_4_k_cu_ffa59efb4cuda3std3__45__cpo5beginE - _ZN34_INTERNAL_3da22110_4_k_cu_ffa59efb4cuda3std6ranges3__45__cpo4sizeE)
_ZN34_INTERNAL_3da22110_4_k_cu_ffa59efb4cuda3std6ranges3__45__cpo4sizeE:
	.zero		1
	.type		_ZN34_INTERNAL_3da22110_4_k_cu_ffa59efb4cuda3std3__45__cpo5beginE,@object
	.size		_ZN34_INTERNAL_3da22110_4_k_cu_ffa59efb4cuda3std3__45__cpo5beginE,(_ZN34_INTERNAL_3da22110_4_k_cu_ffa59efb4cuda3std6ranges3__45__cpo6cbeginE - _ZN34_INTERNAL_3da22110_4_k_cu_ffa59efb4cuda3std3__45__cpo5beginE)
_ZN34_INTERNAL_3da22110_4_k_cu_ffa59efb4cuda3std3__45__cpo5beginE:
	.zero		1
	.type		_ZN34_INTERNAL_3da22110_4_k_cu_ffa59efb4cuda3std6ranges3__45__cpo6cbeginE,@object
	.size		_ZN34_INTERNAL_3da22110_4_k_cu_ffa59efb4cuda3std6ranges3__45__cpo6cbeginE,(_ZN34_INTERNAL_3da22110_4_k_cu_ffa59efb4cuda3std3__45__cpo6rbeginE - _ZN34_INTERNAL_3da22110_4_k_cu_ffa59efb4cuda3std6ranges3__45__cpo6cbeginE)
_ZN34_INTERNAL_3da22110_4_k_cu_ffa59efb4cuda3std6ranges3__45__cpo6cbeginE:
	.zero		1
	.type		_ZN34_INTERNAL_3da22110_4_k_cu_ffa59efb4cuda3std3__45__cpo6rbeginE,@object
	.size		_ZN34_INTERNAL_3da22110_4_k_cu_ffa59efb4cuda3std3__45__cpo6rbeginE,(_ZN34_INTERNAL_3da22110_4_k_cu_ffa59efb4cuda3std6ranges3__45__cpo4nextE - _ZN34_INTERNAL_3da22110_4_k_cu_ffa59efb4cuda3std3__45__cpo6rbeginE)
_ZN34_INTERNAL_3da22110_4_k_cu_ffa59efb4cuda3std3__45__cpo6rbeginE:
	.zero		1
	.type		_ZN34_INTERNAL_3da22110_4_k_cu_ffa59efb4cuda3std6ranges3__45__cpo4nextE,@object
	.size		_ZN34_INTERNAL_3da22110_4_k_cu_ffa59efb4cuda3std6ranges3__45__cpo4nextE,(_ZN34_INTERNAL_3da22110_4_k_cu_ffa59efb4cuda3std6ranges3__45__cpo4swapE - _ZN34_INTERNAL_3da22110_4_k_cu_ffa59efb4cuda3std6ranges3__45__cpo4nextE)
_ZN34_INTERNAL_3da22110_4_k_cu_ffa59efb4cuda3std6ranges3__45__cpo4nextE:
	.zero		1
	.type		_ZN34_INTERNAL_3da22110_4_k_cu_ffa59efb4cuda3std6ranges3__45__cpo4swapE,@object
	.size		_ZN34_INTERNAL_3da22110_4_k_cu_ffa59efb4cuda3std6ranges3__45__cpo4swapE,(_ZN34_INTERNAL_3da22110_4_k_cu_ffa59efb4cuda3std3__420unreachable_sentinelE - _ZN34_INTERNAL_3da22110_4_k_cu_ffa59efb4cuda3std6ranges3__45__cpo4swapE)
_ZN34_INTERNAL_3da22110_4_k_cu_ffa59efb4cuda3std6ranges3__45__cpo4swapE:
	.zero		1
	.type		_ZN34_INTERNAL_3da22110_4_k_cu_ffa59efb4cuda3std3__420unreachable_sentinelE,@object
	.size		_ZN34_INTERNAL_3da22110_4_k_cu_ffa59efb4cuda3std3__420unreachable_sentinelE,(_ZN34_INTERNAL_3da22110_4_k_cu_ffa59efb6thrust24THRUST_300001_SM_1000_NS6system6detail10sequential3seqE - _ZN34_INTERNAL_3da22110_4_k_cu_ffa59efb4cuda3std3__420unreachable_sentinelE)
_ZN34_INTERNAL_3da22110_4_k_cu_ffa59efb4cuda3std3__420unreachable_sentinelE:
	.zero		1
	.type		_ZN34_INTERNAL_3da22110_4_k_cu_ffa59efb6thrust24THRUST_300001_SM_1000_NS6system6detail10sequential3seqE,@object
	.size		_ZN34_INTERNAL_3da22110_4_k_cu_ffa59efb6thrust24THRUST_300001_SM_1000_NS6system6detail10sequential3seqE,(_ZN34_INTERNAL_3da22110_4_k_cu_ffa59efb4cuda3std3__45__cpo4cendE - _ZN34_INTERNAL_3da22110_4_k_cu_ffa59efb6thrust24THRUST_300001_SM_1000_NS6system6detail10sequential3seqE)
_ZN34_INTERNAL_3da22110_4_k_cu_ffa59efb6thrust24THRUST_300001_SM_1000_NS6system6detail10sequential3seqE:
	.zero		1
	.type		_ZN34_INTERNAL_3da22110_4_k_cu_ffa59efb4cuda3std3__45__cpo4cendE,@object
	.size		_ZN34_INTERNAL_3da22110_4_k_cu_ffa59efb4cuda3std3__45__cpo4cendE,(_ZN34_INTERNAL_3da22110_4_k_cu_ffa59efb4cuda3std6ranges3__45__cpo9iter_swapE - _ZN34_INTERNAL_3da22110_4_k_cu_ffa59efb4cuda3std3__45__cpo4cendE)
_ZN34_INTERNAL_3da22110_4_k_cu_ffa59efb4cuda3std3__45__cpo4cendE:
	.zero		1
	.type		_ZN34_INTERNAL_3da22110_4_k_cu_ffa59efb4cuda3std6ranges3__45__cpo9iter_swapE,@object
	.size		_ZN34_INTERNAL_3da22110_4_k_cu_ffa59efb4cuda3std6ranges3__45__cpo9iter_swapE,(_ZN34_INTERNAL_3da22110_4_k_cu_ffa59efb4cuda3std3__45__cpo5crendE - _ZN34_INTERNAL_3da22110_4_k_cu_ffa59efb4cuda3std6ranges3__45__cpo9iter_swapE)
_ZN34_INTERNAL_3da22110_4_k_cu_ffa59efb4cuda3std6ranges3__45__cpo9iter_swapE:
	.zero		1
	.type		_ZN34_INTERNAL_3da22110_4_k_cu_ffa59efb4cuda3std3__45__cpo5crendE,@object
	.size		_ZN34_INTERNAL_3da22110_4_k_cu_ffa59efb4cuda3std3__45__cpo5crendE,(_ZN34_INTERNAL_3da22110_4_k_cu_ffa59efb4cuda3std6ranges3__45__cpo5cdataE - _ZN34_INTERNAL_3da22110_4_k_cu_ffa59efb4cuda3std3__45__cpo5crendE)
_ZN34_INTERNAL_3da22110_4_k_cu_ffa59efb4cuda3std3__45__cpo5crendE:
	.zero		1
	.type		_ZN34_INTERNAL_3da22110_4_k_cu_ffa59efb4cuda3std6ranges3__45__cpo5cdataE,@object
	.size		_ZN34_INTERNAL_3da22110_4_k_cu_ffa59efb4cuda3std6ranges3__45__cpo5cdataE,(_ZN34_INTERNAL_3da22110_4_k_cu_ffa59efb4cuda3std6ranges3__45__cpo3endE - _ZN34_INTERNAL_3da22110_4_k_cu_ffa59efb4cuda3std6ranges3__45__cpo5cdataE)
_ZN34_INTERNAL_3da22110_4_k_cu_ffa59efb4cuda3std6ranges3__45__cpo5cdataE:
	.zero		1
	.type		_ZN34_INTERNAL_3da22110_4_k_cu_ffa59efb4cuda3std6ranges3__45__cpo3endE,@object
	.size		_ZN34_INTERNAL_3da22110_4_k_cu_ffa59efb4cuda3std6ranges3__45__cpo3endE,(_ZN34_INTERNAL_3da22110_4_k_cu_ffa59efb4cuda3std3__419piecewise_constructE - _ZN34_INTERNAL_3da22110_4_k_cu_ffa59efb4cuda3std6ranges3__45__cpo3endE)
_ZN34_INTERNAL_3da22110_4_k_cu_ffa59efb4cuda3std6ranges3__45__cpo3endE:
	.zero		1
	.type		_ZN34_INTERNAL_3da22110_4_k_cu_ffa59efb4cuda3std3__419piecewise_constructE,@object
	.size		_ZN34_INTERNAL_3da22110_4_k_cu_ffa59efb4cuda3std3__419piecewise_constructE,(_ZN34_INTERNAL_3da22110_4_k_cu_ffa59efb4cuda3std6ranges3__45__cpo5ssizeE - _ZN34_INTERNAL_3da22110_4_k_cu_ffa59efb4cuda3std3__419piecewise_constructE)
_ZN34_INTERNAL_3da22110_4_k_cu_ffa59efb4cuda3std3__419piecewise_constructE:
	.zero		1
	.type		_ZN34_INTERNAL_3da22110_4_k_cu_ffa59efb4cuda3std6ranges3__45__cpo5ssizeE,@object
	.size		_ZN34_INTERNAL_3da22110_4_k_cu_ffa59efb4cuda3std6ranges3__45__cpo5ssizeE,(_ZN34_INTERNAL_3da22110_4_k_cu_ffa59efb4cuda3std3__45__cpo3endE - _ZN34_INTERNAL_3da22110_4_k_cu_ffa59efb4cuda3std6ranges3__45__cpo5ssizeE)
_ZN34_INTERNAL_3da22110_4_k_cu_ffa59efb4cuda3std6ranges3__45__cpo5ssizeE:
	.zero		1
	.type		_ZN34_INTERNAL_3da22110_4_k_cu_ffa59efb4cuda3std3__45__cpo3endE,@object
	.size		_ZN34_INTERNAL_3da22110_4_k_cu_ffa59efb4cuda3std3__45__cpo3endE,(_ZN34_INTERNAL_3da22110_4_k_cu_ffa59efb4cuda3std6ranges3__45__cpo4cendE - _ZN34_INTERNAL_3da22110_4_k_cu_ffa59efb4cuda3std3__45__cpo3endE)
_ZN34_INTERNAL_3da22110_4_k_cu_ffa59efb4cuda3std3__45__cpo3endE:
	.zero		1
	.type		_ZN34_INTERNAL_3da22110_4_k_cu_ffa59efb4cuda3std6ranges3__45__cpo4cendE,@object
	.size		_ZN34_INTERNAL_3da22110_4_k_cu_ffa59efb4cuda3std6ranges3__45__cpo4cendE,(_ZN34_INTERNAL_3da22110_4_k_cu_ffa59efb4cuda3std3__45__cpo4rendE - _ZN34_INTERNAL_3da22110_4_k_cu_ffa59efb4cuda3std6ranges3__45__cpo4cendE)
_ZN34_INTERNAL_3da22110_4_k_cu_ffa59efb4cuda3std6ranges3__45__cpo4cendE:
	.zero		1
	.type		_ZN34_INTERNAL_3da22110_4_k_cu_ffa59efb4cuda3std3__45__cpo4rendE,@object
	.size		_ZN34_INTERNAL_3da22110_4_k_cu_ffa59efb4cuda3std3__45__cpo4rendE,(_ZN34_INTERNAL_3da22110_4_k_cu_ffa59efb4cuda3std6ranges3__45__cpo4prevE - _ZN34_INTERNAL_3da22110_4_k_cu_ffa59efb4cuda3std3__45__cpo4rendE)
_ZN34_INTERNAL_3da22110_4_k_cu_ffa59efb4cuda3std3__45__cpo4rendE:
	.zero		1
	.type		_ZN34_INTERNAL_3da22110_4_k_cu_ffa59efb4cuda3std6ranges3__45__cpo4prevE,@object
	.size		_ZN34_INTERNAL_3da22110_4_k_cu_ffa59efb4cuda3std6ranges3__45__cpo4prevE,(_ZN34_INTERNAL_3da22110_4_k_cu_ffa59efb4cuda3std6ranges3__45__cpo9iter_moveE - _ZN34_INTERNAL_3da22110_4_k_cu_ffa59efb4cuda3std6ranges3__45__cpo4prevE)
_ZN34_INTERNAL_3da22110_4_k_cu_ffa59efb4cuda3std6ranges3__45__cpo4prevE:
	.zero		1
	.type		_ZN34_INTERNAL_3da22110_4_k_cu_ffa59efb4cuda3std6ranges3__45__cpo9iter_moveE,@object
	.size		_ZN34_INTERNAL_3da22110_4_k_cu_ffa59efb4cuda3std6ranges3__45__cpo9iter_moveE,(.L_13 - _ZN34_INTERNAL_3da22110_4_k_cu_ffa59efb4cuda3std6ranges3__45__cpo9iter_moveE)
_ZN34_INTERNAL_3da22110_4_k_cu_ffa59efb4cuda3std6ranges3__45__cpo9iter_moveE:
	.zero		1
.L_13:


//--------------------- .nv.constant0._cupy_unpack_complex128 --------------------------
	.section	.nv.constant0._cupy_unpack_complex128,"a",@progbits
	.sectionflags	@""
	.align	4
.nv.constant0._cupy_unpack_complex128:
	.zero		928


//--------------------- .nv.constant0._cupy_unpack_complex64 --------------------------
	.section	.nv.constant0._cupy_unpack_complex64,"a",@progbits
	.sectionflags	@""
	.align	4
.nv.constant0._cupy_unpack_complex64:
	.zero		928


//--------------------- .nv.constant0._cupy_unpack_float64 --------------------------
	.section	.nv.constant0._cupy_unpack_float64,"a",@progbits
	.sectionflags	@""
	.align	4
.nv.constant0._cupy_unpack_float64:
	.zero		928


//--------------------- .nv.constant0._cupy_unpack_float32 --------------------------
	.section	.nv.constant0._cupy_unpack_float32,"a",@progbits
	.sectionflags	@""
	.align	4
.nv.constant0._cupy_unpack_float32:
	.zero		928


//--------------------- .nv.constant0._cupy_unpack_uint32 --------------------------
	.section	.nv.constant0._cupy_unpack_uint32,"a",@progbits
	.sectionflags	@""
	.align	4
.nv.constant0._cupy_unpack_uint32:
	.zero		928


//--------------------- .nv.constant0._cupy_unpack_int32 --------------------------
	.section	.nv.constant0._cupy_unpack_int32,"a",@progbits
	.sectionflags	@""
	.align	4
.nv.constant0._cupy_unpack_int32:
	.zero		928


//--------------------- .nv.constant0._cupy_unpack_uint16 --------------------------
	.section	.nv.constant0._cupy_unpack_uint16,"a",@progbits
	.sectionflags	@""
	.align	4
.nv.constant0._cupy_unpack_uint16:
	.zero		928


//--------------------- .nv.constant0._cupy_unpack_int16 --------------------------
	.section	.nv.constant0._cupy_unpack_int16,"a",@progbits
	.sectionflags	@""
	.align	4
.nv.constant0._cupy_unpack_int16:
	.zero		928


//--------------------- .nv.constant0._cupy_unpack_uint8 --------------------------
	.section	.nv.constant0._cupy_unpack_uint8,"a",@progbits
	.sectionflags	@""
	.align	4
.nv.constant0._cupy_unpack_uint8:
	.zero		928


//--------------------- .nv.constant0._cupy_unpack_int8 --------------------------
	.section	.nv.constant0._cupy_unpack_int8,"a",@progbits
	.sectionflags	@""
	.align	4
.nv.constant0._cupy_unpack_int8:
	.zero		928


//--------------------- SYMBOLS --------------------------

	.type		.nv.reservedSmem.offset0,@object
	.size		.nv.reservedSmem.offset0,0x4
